// auto-generated by cutlass_sweep.gemm — config: {"arch": "sm_90", "cluster_m": 1, "cluster_n": 1, "dtype": "e4m3", "dtype_b": "e4m3", "layout": "nt", "stages": 0, "tile_k": 32, "tile_m": 128, "tile_n": 176}
#include "cutlass/cutlass.h"
#include "cutlass/gemm/collective/collective_builder.hpp"
#include "cutlass/gemm/device/gemm_universal_adapter.h"
#include "cutlass/gemm/kernel/gemm_universal.hpp"
#include "cutlass/epilogue/collective/collective_builder.hpp"

using ElemA = cutlass::float_e4m3_t;
using ElemB = cutlass::float_e4m3_t;
using ElemCD = cutlass::float_e4m3_t;
using Acc  = float;
using TileShape    = cute::Shape<cute::_128, cute::_176, cute::_32>;
using ClusterShape = cute::Shape<cute::_1, cute::_1, cute::_1>;

using CollectiveEpilogue = typename cutlass::epilogue::collective::CollectiveBuilder<
    cutlass::arch::Sm90, cutlass::arch::OpClassTensorOp,
    TileShape, ClusterShape,
    cutlass::epilogue::collective::EpilogueTileAuto,
    Acc, Acc,
    ElemCD, cutlass::layout::RowMajor, 128 / cutlass::sizeof_bits<ElemCD>::value,
    ElemCD, cutlass::layout::RowMajor, 128 / cutlass::sizeof_bits<ElemCD>::value,
    cutlass::epilogue::collective::EpilogueScheduleAuto
  >::CollectiveOp;

using CollectiveMainloop = typename cutlass::gemm::collective::CollectiveBuilder<
    cutlass::arch::Sm90, cutlass::arch::OpClassTensorOp,
    ElemA, cutlass::layout::RowMajor, 128 / cutlass::sizeof_bits<ElemA>::value,
    ElemB, cutlass::layout::ColumnMajor, 128 / cutlass::sizeof_bits<ElemB>::value,
    Acc,
    TileShape, ClusterShape,
    cutlass::gemm::collective::StageCountAutoCarveout<static_cast<int>(sizeof(typename CollectiveEpilogue::SharedStorage))>,
    cutlass::gemm::collective::KernelScheduleAuto
  >::CollectiveOp;

using GemmKernel = cutlass::gemm::kernel::GemmUniversal<
    cute::Shape<int,int,int,int>,
    CollectiveMainloop,
    CollectiveEpilogue
>;
using Gemm = cutlass::gemm::device::GemmUniversalAdapter<GemmKernel>;

// Force the device kernel symbol into the cubin without needing a host main.
auto* _anchor = &cutlass::device_kernel<GemmKernel>;


// ===== COMPILED SASS (sm_90a) =====

	.target	sm_90a

	.elftype	@"ET_EXEC"


//--------------------- .note.nv.tkinfo           --------------------------
	.section	.note.nv.tkinfo,"",@"SHT_NOTE"
	.sectionflags	@"SHF_NOTE_NV_TKINFO"
	.tkinfo
        /*0018*/ 	.word	0x00000002
        /*0030*/ 	.string	""
        /*0030*/ 	.string	"ptxas"
        /*0030*/ 	.string	"Cuda compilation tools, release 13.0, V13.0.88"
        /*0030*/ 	.string	"Build cuda_13.0.r13.0/compiler.36424714_0"
        /*0030*/ 	.string	"-arch sm_90a -m 64 "



//--------------------- .note.nv.cuinfo           --------------------------
	.section	.note.nv.cuinfo,"",@"SHT_NOTE"
	.sectionflags	@"SHF_NOTE_NV_CUINFO"
        /*0018*/ 	.short	0x0002
        /*001a*/ 	.short	0x005a
        /*001c*/ 	.short	0x0082
	.zero		2


//--------------------- .nv.info                  --------------------------
	.section	.nv.info,"",@"SHT_CUDA_INFO"
	.align	4


	//----- nvinfo : EIATTR_REGCOUNT
	.align		4
        /*0000*/ 	.byte	0x04, 0x2f
        /*0002*/ 	.short	(.L_12 - .L_11)
	.align		4
.L_11:
        /*0004*/ 	.word	index@(_ZN7cutlass13device_kernelINS_4gemm6kernel13GemmUniversalIN4cute5tupleIJiiiiEEENS1_10collective13CollectiveMmaINS1_37MainloopSm90TmaGmmaWarpSpecializedFP8ILi23ENS5_IJNS4_1CILi1EEESB_SB_EEENS1_35KernelTmaWarpSpecializedCooperativeEEENS5_IJNSA_ILi128EEENSA_ILi176EEENSA_ILi32EEEEEENS_12float_e4m3_tENS5_IJlSB_lEEESJ_SK_NS4_8TiledMMAINS4_8MMA_AtomIJNS4_4SM904GMMA30MMA_64x16x32_F32E4M3E4M3_SS_TNILNSO_7ScaleInE1ELSQ_1EEEEEENS4_6LayoutINS5_IJNSA_ILi2EEESB_SB_EEENS5_IJSB_NSA_ILi0EEESW_EEEEENS5_IJNS4_10UnderscoreESZ_SZ_EEEEENS4_13SM90_TMA_LOADENS4_14ComposedLayoutINS4_7SwizzleILi1ELi4ELi3EEENS4_18smem_ptr_flag_bitsILi8EEENST_INS5_IJNSA_ILi8EEESH_EEENS5_IJSH_SB_EEEEEEEvNS4_8identityES12_S1C_vS1D_EENS_8epilogue10collective6detail29Sm90TmaWarpSpecializedAdapterINS1G_15DefaultEpilogueISJ_SK_SK_NS1F_6thread17LinearCombinationISJ_Li1EffLNS1K_9ScaleType4KindE0ELNS_15FloatRoundStyleE2ESJ_EENS1_15EpilogueDefaultEEEEEvvEEEEvNT_6ParamsE)
        /*0008*/ 	.word	0x000000a8


	//----- nvinfo : EIATTR_FRAME_SIZE
	.align		4
.L_12:
        /*000c*/ 	.byte	0x04, 0x11
        /*000e*/ 	.short	(.L_14 - .L_13)
	.align		4
.L_13:
        /*0010*/ 	.word	index@(_ZN7cutlass13device_kernelINS_4gemm6kernel13GemmUniversalIN4cute5tupleIJiiiiEEENS1_10collective13CollectiveMmaINS1_37MainloopSm90TmaGmmaWarpSpecializedFP8ILi23ENS5_IJNS4_1CILi1EEESB_SB_EEENS1_35KernelTmaWarpSpecializedCooperativeEEENS5_IJNSA_ILi128EEENSA_ILi176EEENSA_ILi32EEEEEENS_12float_e4m3_tENS5_IJlSB_lEEESJ_SK_NS4_8TiledMMAINS4_8MMA_AtomIJNS4_4SM904GMMA30MMA_64x16x32_F32E4M3E4M3_SS_TNILNSO_7ScaleInE1ELSQ_1EEEEEENS4_6LayoutINS5_IJNSA_ILi2EEESB_SB_EEENS5_IJSB_NSA_ILi0EEESW_EEEEENS5_IJNS4_10UnderscoreESZ_SZ_EEEEENS4_13SM90_TMA_LOADENS4_14ComposedLayoutINS4_7SwizzleILi1ELi4ELi3EEENS4_18smem_ptr_flag_bitsILi8EEENST_INS5_IJNSA_ILi8EEESH_EEENS5_IJSH_SB_EEEEEEEvNS4_8identityES12_S1C_vS1D_EENS_8epilogue10collective6detail29Sm90TmaWarpSpecializedAdapterINS1G_15DefaultEpilogueISJ_SK_SK_NS1F_6thread17LinearCombinationISJ_Li1EffLNS1K_9ScaleType4KindE0ELNS_15FloatRoundStyleE2ESJ_EENS1_15EpilogueDefaultEEEEEvvEEEEvNT_6ParamsE)
        /*0014*/ 	.word	0x00000000


	//----- nvinfo : EIATTR_MIN_STACK_SIZE
	.align		4
.L_14:
        /*0018*/ 	.byte	0x04, 0x12
        /*001a*/ 	.short	(.L_16 - .L_15)
	.align		4
.L_15:
        /*001c*/ 	.word	index@(_ZN7cutlass13device_kernelINS_4gemm6kernel13GemmUniversalIN4cute5tupleIJiiiiEEENS1_10collective13CollectiveMmaINS1_37MainloopSm90TmaGmmaWarpSpecializedFP8ILi23ENS5_IJNS4_1CILi1EEESB_SB_EEENS1_35KernelTmaWarpSpecializedCooperativeEEENS5_IJNSA_ILi128EEENSA_ILi176EEENSA_ILi32EEEEEENS_12float_e4m3_tENS5_IJlSB_lEEESJ_SK_NS4_8TiledMMAINS4_8MMA_AtomIJNS4_4SM904GMMA30MMA_64x16x32_F32E4M3E4M3_SS_TNILNSO_7ScaleInE1ELSQ_1EEEEEENS4_6LayoutINS5_IJNSA_ILi2EEESB_SB_EEENS5_IJSB_NSA_ILi0EEESW_EEEEENS5_IJNS4_10UnderscoreESZ_SZ_EEEEENS4_13SM90_TMA_LOADENS4_14ComposedLayoutINS4_7SwizzleILi1ELi4ELi3EEENS4_18smem_ptr_flag_bitsILi8EEENST_INS5_IJNSA_ILi8EEESH_EEENS5_IJSH_SB_EEEEEEEvNS4_8identityES12_S1C_vS1D_EENS_8epilogue10collective6detail29Sm90TmaWarpSpecializedAdapterINS1G_15DefaultEpilogueISJ_SK_SK_NS1F_6thread17LinearCombinationISJ_Li1EffLNS1K_9ScaleType4KindE0ELNS_15FloatRoundStyleE2ESJ_EENS1_15EpilogueDefaultEEEEEvvEEEEvNT_6ParamsE)
        /*0020*/ 	.word	0x00000000
.L_16:


//--------------------- .nv.compat                --------------------------
	.section	.nv.compat,"",@"SHT_CUDA_COMPAT_INFO"
	.align	4
        /*0000*/ 	.byte	0x02, 0x09, 0x01, 0x00, 0x02, 0x02, 0x04, 0x00, 0x02, 0x05, 0x05, 0x00, 0x03, 0x07, 0x01, 0x01
        /*0010*/ 	.byte	0x02, 0x03, 0x01, 0x00, 0x02, 0x06, 0x01, 0x00, 0x04, 0x0b, 0x08, 0x00, 0x00, 0x00, 0x00, 0x00
        /*0020*/ 	.byte	0x00, 0x00, 0x00, 0x00


//--------------------- .nv.info._ZN7cutlass13device_kernelINS_4gemm6kernel13GemmUniversalIN4cute5tupleIJiiiiEEENS1_10collective13CollectiveMmaINS1_37MainloopSm90TmaGmmaWarpSpecializedFP8ILi23ENS5_IJNS4_1CILi1EEESB_SB_EEENS1_35KernelTmaWarpSpecializedCooperativeEEENS5_IJNSA_ILi128EEENSA_ILi176EEENSA_ILi32EEEEEENS_12float_e4m3_tENS5_IJlSB_lEEESJ_SK_NS4_8TiledMMAINS4_8MMA_AtomIJNS4_4SM904GMMA30MMA_64x16x32_F32E4M3E4M3_SS_TNILNSO_7ScaleInE1ELSQ_1EEEEEENS4_6LayoutINS5_IJNSA_ILi2EEESB_SB_EEENS5_IJSB_NSA_ILi0EEESW_EEEEENS5_IJNS4_10UnderscoreESZ_SZ_EEEEENS4_13SM90_TMA_LOADENS4_14ComposedLayoutINS4_7SwizzleILi1ELi4ELi3EEENS4_18smem_ptr_flag_bitsILi8EEENST_INS5_IJNSA_ILi8EEESH_EEENS5_IJSH_SB_EEEEEEEvNS4_8identityES12_S1C_vS1D_EENS_8epilogue10collective6detail29Sm90TmaWarpSpecializedAdapterINS1G_15DefaultEpilogueISJ_SK_SK_NS1F_6thread17LinearCombinationISJ_Li1EffLNS1K_9ScaleType4KindE0ELNS_15FloatRoundStyleE2ESJ_EENS1_15EpilogueDefaultEEEEEvvEEEEvNT_6ParamsE --------------------------
	.section	.nv.info._ZN7cutlass13device_kernelINS_4gemm6kernel13GemmUniversalIN4cute5tupleIJiiiiEEENS1_10collective13CollectiveMmaINS1_37MainloopSm90TmaGmmaWarpSpecializedFP8ILi23ENS5_IJNS4_1CILi1EEESB_SB_EEENS1_35KernelTmaWarpSpecializedCooperativeEEENS5_IJNSA_ILi128EEENSA_ILi176EEENSA_ILi32EEEEEENS_12float_e4m3_tENS5_IJlSB_lEEESJ_SK_NS4_8TiledMMAINS4_8MMA_AtomIJNS4_4SM904GMMA30MMA_64x16x32_F32E4M3E4M3_SS_TNILNSO_7ScaleInE1ELSQ_1EEEEEENS4_6LayoutINS5_IJNSA_ILi2EEESB_SB_EEENS5_IJSB_NSA_ILi0EEESW_EEEEENS5_IJNS4_10UnderscoreESZ_SZ_EEEEENS4_13SM90_TMA_LOADENS4_14ComposedLayoutINS4_7SwizzleILi1ELi4ELi3EEENS4_18smem_ptr_flag_bitsILi8EEENST_INS5_IJNSA_ILi8EEESH_EEENS5_IJSH_SB_EEEEEEEvNS4_8identityES12_S1C_vS1D_EENS_8epilogue10collective6detail29Sm90TmaWarpSpecializedAdapterINS1G_15DefaultEpilogueISJ_SK_SK_NS1F_6thread17LinearCombinationISJ_Li1EffLNS1K_9ScaleType4KindE0ELNS_15FloatRoundStyleE2ESJ_EENS1_15EpilogueDefaultEEEEEvvEEEEvNT_6ParamsE,"",@"SHT_CUDA_INFO"
	.sectionflags	@""
	.align	4


	//----- nvinfo : EIATTR_CUDA_API_VERSION
	.align		4
        /*0000*/ 	.byte	0x04, 0x37
        /*0002*/ 	.short	(.L_18 - .L_17)
.L_17:
        /*0004*/ 	.word	0x00000082


	//----- nvinfo : EIATTR_KPARAM_INFO
	.align		4
.L_18:
        /*0008*/ 	.byte	0x04, 0x17
        /*000a*/ 	.short	(.L_20 - .L_19)
.L_19:
        /*000c*/ 	.word	0x00000000
        /*0010*/ 	.short	0x0000
        /*0012*/ 	.short	0x0070
        /*0014*/ 	.byte	0x00, 0xf0, 0x01, 0x10


	//----- nvinfo : EIATTR_SPARSE_MMA_MASK
	.align		4
.L_20:
        /*0018*/ 	.byte	0x03, 0x50
        /*001a*/ 	.short	0x0000


	//----- nvinfo : EIATTR_MAXREG_COUNT
	.align		4
        /*001c*/ 	.byte	0x03, 0x1b
        /*001e*/ 	.short	0x00a8


	//----- nvinfo : EIATTR_NUM_BARRIERS
	.align		4
        /*0020*/ 	.byte	0x02, 0x4c
        /*0022*/ 	.byte	0x01
	.zero		1


	//----- nvinfo : EIATTR_MERCURY_ISA_VERSION
	.align		4
        /*0024*/ 	.byte	0x03, 0x5f
        /*0026*/ 	.short	0x0101


	//----- nvinfo : EIATTR_INT_WARP_WIDE_INSTR_OFFSETS
	.align		4
        /*0028*/ 	.byte	0x04, 0x31
        /*002a*/ 	.short	(.L_22 - .L_21)


	//   ....[0]....
.L_21:
        /*002c*/ 	.word	0x00000660


	//   ....[1]....
        /*0030*/ 	.word	0x00000670


	//   ....[2]....
        /*0034*/ 	.word	0x00000760


	//----- nvinfo : EIATTR_COOP_GROUP_MASK_REGIDS
	.align		4
.L_22:
        /*0038*/ 	.byte	0x04, 0x29
        /*003a*/ 	.short	(.L_24 - .L_23)


	//   ....[0]....
.L_23:
        /*003c*/ 	.word	0xffffffff


	//   ....[1]....
        /*0040*/ 	.word	0xffffffff


	//   ....[2]....
        /*0044*/ 	.word	0xffffffff


	//   ....[3]....
        /*0048*/ 	.word	0xffffffff


	//   ....[4]....
        /*004c*/ 	.word	0xffffffff


	//----- nvinfo : EIATTR_COOP_GROUP_INSTR_OFFSETS
	.align		4
.L_24:
        /*0050*/ 	.byte	0x04, 0x28
        /*0052*/ 	.short	(.L_26 - .L_25)


	//   ....[0]....
.L_25:
        /*0054*/ 	.word	0x00000060


	//   ....[1]....
        /*0058*/ 	.word	0x00000070


	//   ....[2]....
        /*005c*/ 	.word	0x00000130


	//   ....[3]....
        /*0060*/ 	.word	0x00000550


	//   ....[4]....
        /*0064*/ 	.word	0x00001250


	//----- nvinfo : EIATTR_REG_RECONFIG
	.align		4
.L_26:
        /*0068*/ 	.byte	0x01, 0x54
	.zero		2


	//----- nvinfo : EIATTR_MBARRIER_INSTR_OFFSETS
	.align		4
        /*006c*/ 	.byte	0x04, 0x39
        /*006e*/ 	.short	(.L_28 - .L_27)


	//   ....[0]....
.L_27:
        /*0070*/ 	.word	0x00000250
        /*0074*/ 	.word	0x000000ff
        /*0078*/ 	.word	0x00000000
        /*007c*/ 	.short	0x0100
        /*007e*/ 	.byte	0x08
	.zero		1


	//   ....[1]....
        /*0080*/ 	.word	0x00000260
        /*0084*/ 	.word	0x000000ff
        /*0088*/ 	.word	0x000000b8
        /*008c*/ 	.short	0x0100
        /*008e*/ 	.byte	0x08
	.zero		1


	//   ....[2]....
        /*0090*/ 	.word	0x00000270
        /*0094*/ 	.word	0x000000ff
        /*0098*/ 	.word	0x00000008
        /*009c*/ 	.short	0x0100
        /*009e*/ 	.byte	0x08
	.zero		1


	//   ....[3]....
        /*00a0*/ 	.word	0x00000280
        /*00a4*/ 	.word	0x000000ff
        /*00a8*/ 	.word	0x000000c0
        /*00ac*/ 	.short	0x0100
        /*00ae*/ 	.byte	0x08
	.zero		1


	//   ....[4]....
        /*00b0*/ 	.word	0x00000290
        /*00b4*/ 	.word	0x000000ff
        /*00b8*/ 	.word	0x00000010
        /*00bc*/ 	.short	0x0100
        /*00be*/ 	.byte	0x08
	.zero		1


	//   ....[5]....
        /*00c0*/ 	.word	0x000002a0
        /*00c4*/ 	.word	0x000000ff
        /*00c8*/ 	.word	0x000000c8
        /*00cc*/ 	.short	0x0100
        /*00ce*/ 	.byte	0x08
	.zero		1


	//   ....[6]....
        /*00d0*/ 	.word	0x000002b0
        /*00d4*/ 	.word	0x000000ff
        /*00d8*/ 	.word	0x00000018
        /*00dc*/ 	.short	0x0100
        /*00de*/ 	.byte	0x08
	.zero		1


	//   ....[7]....
        /*00e0*/ 	.word	0x000002c0
        /*00e4*/ 	.word	0x000000ff
        /*00e8*/ 	.word	0x000000d0
        /*00ec*/ 	.short	0x0100
        /*00ee*/ 	.byte	0x08
	.zero		1


	//   ....[8]....
        /*00f0*/ 	.word	0x000002d0
        /*00f4*/ 	.word	0x000000ff
        /*00f8*/ 	.word	0x00000020
        /*00fc*/ 	.short	0x0100
        /*00fe*/ 	.byte	0x08
	.zero		1


	//   ....[9]....
        /*0100*/ 	.word	0x000002e0
        /*0104*/ 	.word	0x000000ff
        /*0108*/ 	.word	0x000000d8
        /*010c*/ 	.short	0x0100
        /*010e*/ 	.byte	0x08
	.zero		1


	//   ....[10]....
        /*0110*/ 	.word	0x000002f0
        /*0114*/ 	.word	0x000000ff
        /*0118*/ 	.word	0x00000028
        /*011c*/ 	.short	0x0100
        /*011e*/ 	.byte	0x08
	.zero		1


	//   ....[11]....
        /*0120*/ 	.word	0x00000300
        /*0124*/ 	.word	0x000000ff
        /*0128*/ 	.word	0x000000e0
        /*012c*/ 	.short	0x0100
        /*012e*/ 	.byte	0x08
	.zero		1


	//   ....[12]....
        /*0130*/ 	.word	0x00000310
        /*0134*/ 	.word	0x000000ff
        /*0138*/ 	.word	0x00000030
        /*013c*/ 	.short	0x0100
        /*013e*/ 	.byte	0x08
	.zero		1


	//   ....[13]....
        /*0140*/ 	.word	0x00000320
        /*0144*/ 	.word	0x000000ff
        /*0148*/ 	.word	0x000000e8
        /*014c*/ 	.short	0x0100
        /*014e*/ 	.byte	0x08
	.zero		1


	//   ....[14]....
        /*0150*/ 	.word	0x00000330
        /*0154*/ 	.word	0x000000ff
        /*0158*/ 	.word	0x00000038
        /*015c*/ 	.short	0x0100
        /*015e*/ 	.byte	0x08
	.zero		1


	//   ....[15]....
        /*0160*/ 	.word	0x00000340
        /*0164*/ 	.word	0x000000ff
        /*0168*/ 	.word	0x000000f0
        /*016c*/ 	.short	0x0100
        /*016e*/ 	.byte	0x08
	.zero		1


	//   ....[16]....
        /*0170*/ 	.word	0x00000350
        /*0174*/ 	.word	0x000000ff
        /*0178*/ 	.word	0x00000040
        /*017c*/ 	.short	0x0100
        /*017e*/ 	.byte	0x08
	.zero		1


	//   ....[17]....
        /*0180*/ 	.word	0x00000360
        /*0184*/ 	.word	0x000000ff
        /*0188*/ 	.word	0x000000f8
        /*018c*/ 	.short	0x0100
        /*018e*/ 	.byte	0x08
	.zero		1


	//   ....[18]....
        /*0190*/ 	.word	0x00000370
        /*0194*/ 	.word	0x000000ff
        /*0198*/ 	.word	0x00000048
        /*019c*/ 	.short	0x0100
        /*019e*/ 	.byte	0x08
	.zero		1


	//   ....[19]....
        /*01a0*/ 	.word	0x00000380
        /*01a4*/ 	.word	0x000000ff
        /*01a8*/ 	.word	0x00000100
        /*01ac*/ 	.short	0x0100
        /*01ae*/ 	.byte	0x08
	.zero		1


	//   ....[20]....
        /*01b0*/ 	.word	0x00000390
        /*01b4*/ 	.word	0x000000ff
        /*01b8*/ 	.word	0x00000050
        /*01bc*/ 	.short	0x0100
        /*01be*/ 	.byte	0x08
	.zero		1


	//   ....[21]....
        /*01c0*/ 	.word	0x000003a0
        /*01c4*/ 	.word	0x000000ff
        /*01c8*/ 	.word	0x00000108
        /*01cc*/ 	.short	0x0100
        /*01ce*/ 	.byte	0x08
	.zero		1


	//   ....[22]....
        /*01d0*/ 	.word	0x000003b0
        /*01d4*/ 	.word	0x000000ff
        /*01d8*/ 	.word	0x00000058
        /*01dc*/ 	.short	0x0100
        /*01de*/ 	.byte	0x08
	.zero		1


	//   ....[23]....
        /*01e0*/ 	.word	0x000003c0
        /*01e4*/ 	.word	0x000000ff
        /*01e8*/ 	.word	0x00000110
        /*01ec*/ 	.short	0x0100
        /*01ee*/ 	.byte	0x08
	.zero		1


	//   ....[24]....
        /*01f0*/ 	.word	0x000003d0
        /*01f4*/ 	.word	0x000000ff
        /*01f8*/ 	.word	0x00000060
        /*01fc*/ 	.short	0x0100
        /*01fe*/ 	.byte	0x08
	.zero		1


	//   ....[25]....
        /*0200*/ 	.word	0x000003e0
        /*0204*/ 	.word	0x000000ff
        /*0208*/ 	.word	0x00000118
        /*020c*/ 	.short	0x0100
        /*020e*/ 	.byte	0x08
	.zero		1


	//   ....[26]....
        /*0210*/ 	.word	0x000003f0
        /*0214*/ 	.word	0x000000ff
        /*0218*/ 	.word	0x00000068
        /*021c*/ 	.short	0x0100
        /*021e*/ 	.byte	0x08
	.zero		1


	//   ....[27]....
        /*0220*/ 	.word	0x00000400
        /*0224*/ 	.word	0x000000ff
        /*0228*/ 	.word	0x00000120
        /*022c*/ 	.short	0x0100
        /*022e*/ 	.byte	0x08
	.zero		1


	//   ....[28]....
        /*0230*/ 	.word	0x00000410
        /*0234*/ 	.word	0x000000ff
        /*0238*/ 	.word	0x00000070
        /*023c*/ 	.short	0x0100
        /*023e*/ 	.byte	0x08
	.zero		1


	//   ....[29]....
        /*0240*/ 	.word	0x00000420
        /*0244*/ 	.word	0x000000ff
        /*0248*/ 	.word	0x00000128
        /*024c*/ 	.short	0x0100
        /*024e*/ 	.byte	0x08
	.zero		1


	//   ....[30]....
        /*0250*/ 	.word	0x00000430
        /*0254*/ 	.word	0x000000ff
        /*0258*/ 	.word	0x00000078
        /*025c*/ 	.short	0x0100
        /*025e*/ 	.byte	0x08
	.zero		1


	//   ....[31]....
        /*0260*/ 	.word	0x00000440
        /*0264*/ 	.word	0x000000ff
        /*0268*/ 	.word	0x00000130
        /*026c*/ 	.short	0x0100
        /*026e*/ 	.byte	0x08
	.zero		1


	//   ....[32]....
        /*0270*/ 	.word	0x00000450
        /*0274*/ 	.word	0x000000ff
        /*0278*/ 	.word	0x00000080
        /*027c*/ 	.short	0x0100
        /*027e*/ 	.byte	0x08
	.zero		1


	//   ....[33]....
        /*0280*/ 	.word	0x00000460
        /*0284*/ 	.word	0x000000ff
        /*0288*/ 	.word	0x00000138
        /*028c*/ 	.short	0x0100
        /*028e*/ 	.byte	0x08
	.zero		1


	//   ....[34]....
        /*0290*/ 	.word	0x00000470
        /*0294*/ 	.word	0x000000ff
        /*0298*/ 	.word	0x00000088
        /*029c*/ 	.short	0x0100
        /*029e*/ 	.byte	0x08
	.zero		1


	//   ....[35]....
        /*02a0*/ 	.word	0x00000480
        /*02a4*/ 	.word	0x000000ff
        /*02a8*/ 	.word	0x00000140
        /*02ac*/ 	.short	0x0100
        /*02ae*/ 	.byte	0x08
	.zero		1


	//   ....[36]....
        /*02b0*/ 	.word	0x00000490
        /*02b4*/ 	.word	0x000000ff
        /*02b8*/ 	.word	0x00000090
        /*02bc*/ 	.short	0x0100
        /*02be*/ 	.byte	0x08
	.zero		1


	//   ....[37]....
        /*02c0*/ 	.word	0x000004a0
        /*02c4*/ 	.word	0x000000ff
        /*02c8*/ 	.word	0x00000148
        /*02cc*/ 	.short	0x0100
        /*02ce*/ 	.byte	0x08
	.zero		1


	//   ....[38]....
        /*02d0*/ 	.word	0x000004b0
        /*02d4*/ 	.word	0x000000ff
        /*02d8*/ 	.word	0x00000098
        /*02dc*/ 	.short	0x0100
        /*02de*/ 	.byte	0x08
	.zero		1


	//   ....[39]....
        /*02e0*/ 	.word	0x000004c0
        /*02e4*/ 	.word	0x000000ff
        /*02e8*/ 	.word	0x00000150
        /*02ec*/ 	.short	0x0100
        /*02ee*/ 	.byte	0x08
	.zero		1


	//   ....[40]....
        /*02f0*/ 	.word	0x000004d0
        /*02f4*/ 	.word	0x000000ff
        /*02f8*/ 	.word	0x000000a0
        /*02fc*/ 	.short	0x0100
        /*02fe*/ 	.byte	0x08
	.zero		1


	//   ....[41]....
        /*0300*/ 	.word	0x000004e0
        /*0304*/ 	.word	0x000000ff
        /*0308*/ 	.word	0x00000158
        /*030c*/ 	.short	0x0100
        /*030e*/ 	.byte	0x08
	.zero		1


	//   ....[42]....
        /*0310*/ 	.word	0x000004f0
        /*0314*/ 	.word	0x000000ff
        /*0318*/ 	.word	0x000000a8
        /*031c*/ 	.short	0x0100
        /*031e*/ 	.byte	0x08
	.zero		1


	//   ....[43]....
        /*0320*/ 	.word	0x00000500
        /*0324*/ 	.word	0x000000ff
        /*0328*/ 	.word	0x00000160
        /*032c*/ 	.short	0x0100
        /*032e*/ 	.byte	0x08
	.zero		1


	//   ....[44]....
        /*0330*/ 	.word	0x00000510
        /*0334*/ 	.word	0x000000ff
        /*0338*/ 	.word	0x000000b0
        /*033c*/ 	.short	0x0100
        /*033e*/ 	.byte	0x08
	.zero		1


	//   ....[45]....
        /*0340*/ 	.word	0x00000520
        /*0344*/ 	.word	0x000000ff
        /*0348*/ 	.word	0x00000168
        /*034c*/ 	.short	0x0100
        /*034e*/ 	.byte	0x08
	.zero		1


	//   ....[46]....
        /*0350*/ 	.word	0x000007b0
        /*0354*/ 	.word	0x000000ff
        /*0358*/ 	.word	0x00000180
        /*035c*/ 	.short	0x0100
        /*035e*/ 	.byte	0x06
	.zero		1


	//   ....[47]....
        /*0360*/ 	.word	0x00000810
        /*0364*/ 	.word	0x000000ff
        /*0368*/ 	.word	0x00000188
        /*036c*/ 	.short	0x0100
        /*036e*/ 	.byte	0x06
	.zero		1


	//   ....[48]....
        /*0370*/ 	.word	0x000018f0
        /*0374*/ 	.word	0x000000ff
        /*0378*/ 	.word	0x00000000
        /*037c*/ 	.short	0x010a
        /*037e*/ 	.byte	0x07
	.zero		1


	//   ....[49]....
        /*0380*/ 	.word	0x00001950
        /*0384*/ 	.word	0x000000ff
        /*0388*/ 	.word	0x00000000
        /*038c*/ 	.short	0x010a
        /*038e*/ 	.byte	0x07
	.zero		1


	//   ....[50]....
        /*0390*/ 	.word	0x000026e0
        /*0394*/ 	.word	0x000000ff
        /*0398*/ 	.word	0x00000000
        /*039c*/ 	.short	0x010a
        /*039e*/ 	.byte	0x09
	.zero		1


	//   ....[51]....
        /*03a0*/ 	.word	0x00002720
        /*03a4*/ 	.word	0x000000ff
        /*03a8*/ 	.word	0x00000000
        /*03ac*/ 	.short	0x010a
        /*03ae*/ 	.byte	0x09
	.zero		1


	//   ....[52]....
        /*03b0*/ 	.word	0x000031b0
        /*03b4*/ 	.word	0x000000ff
        /*03b8*/ 	.word	0x00000000
        /*03bc*/ 	.short	0x0101
        /*03be*/ 	.byte	0x08
	.zero		1


	//   ....[53]....
        /*03c0*/ 	.word	0x00003980
        /*03c4*/ 	.word	0x000000ff
        /*03c8*/ 	.word	0x00000000
        /*03cc*/ 	.short	0x0101
        /*03ce*/ 	.byte	0x08
	.zero		1


	//   ....[54]....
        /*03d0*/ 	.word	0x0000b1d0
        /*03d4*/ 	.word	0x00000013
        /*03d8*/ 	.word	0x000000b8
        /*03dc*/ 	.short	0x010a
        /*03de*/ 	.byte	0x3f
	.zero		1


	//   ....[55]....
        /*03e0*/ 	.word	0x0000b570
        /*03e4*/ 	.word	0x00000008
        /*03e8*/ 	.word	0x00000188
        /*03ec*/ 	.short	0x0101
        /*03ee*/ 	.byte	0x3f
	.zero		1


	//   ....[56]....
        /*03f0*/ 	.word	0x0000bc80
        /*03f4*/ 	.word	0x00000006
        /*03f8*/ 	.word	0x00000000
        /*03fc*/ 	.short	0x010a
        /*03fe*/ 	.byte	0x3f
	.zero		1


	//   ....[57]....
        /*0400*/ 	.word	0x0000bd00
        /*0404*/ 	.word	0x00000007
        /*0408*/ 	.word	0x00000000
        /*040c*/ 	.short	0x010a
        /*040e*/ 	.byte	0x3f
	.zero		1


	//   ....[58]....
        /*0410*/ 	.word	0x0000bd90
        /*0414*/ 	.word	0x00000006
        /*0418*/ 	.word	0x00000000
        /*041c*/ 	.short	0x010a
        /*041e*/ 	.byte	0x3f
	.zero		1


	//   ....[59]....
        /*0420*/ 	.word	0x0000be20
        /*0424*/ 	.word	0x00000009
        /*0428*/ 	.word	0x00000000
        /*042c*/ 	.short	0x010a
        /*042e*/ 	.byte	0x3f
	.zero		1


	//   ....[60]....
        /*0430*/ 	.word	0x0000beb0
        /*0434*/ 	.word	0x00000006
        /*0438*/ 	.word	0x00000000
        /*043c*/ 	.short	0x010a
        /*043e*/ 	.byte	0x3f
	.zero		1


	//   ....[61]....
        /*0440*/ 	.word	0x0000bf40
        /*0444*/ 	.word	0x00000009
        /*0448*/ 	.word	0x00000000
        /*044c*/ 	.short	0x010a
        /*044e*/ 	.byte	0x3f
	.zero		1


	//   ....[62]....
        /*0450*/ 	.word	0x0000bfd0
        /*0454*/ 	.word	0x00000006
        /*0458*/ 	.word	0x00000000
        /*045c*/ 	.short	0x010a
        /*045e*/ 	.byte	0x3f
	.zero		1


	//   ....[63]....
        /*0460*/ 	.word	0x0000c060
        /*0464*/ 	.word	0x00000009
        /*0468*/ 	.word	0x00000000
        /*046c*/ 	.short	0x010a
        /*046e*/ 	.byte	0x3f
	.zero		1


	//   ....[64]....
        /*0470*/ 	.word	0x0000c0f0
        /*0474*/ 	.word	0x00000006
        /*0478*/ 	.word	0x00000000
        /*047c*/ 	.short	0x010a
        /*047e*/ 	.byte	0x3f
	.zero		1


	//   ....[65]....
        /*0480*/ 	.word	0x0000c180
        /*0484*/ 	.word	0x00000009
        /*0488*/ 	.word	0x00000000
        /*048c*/ 	.short	0x010a
        /*048e*/ 	.byte	0x3f
	.zero		1


	//   ....[66]....
        /*0490*/ 	.word	0x0000c210
        /*0494*/ 	.word	0x00000006
        /*0498*/ 	.word	0x00000000
        /*049c*/ 	.short	0x010a
        /*049e*/ 	.byte	0x3f
	.zero		1


	//   ....[67]....
        /*04a0*/ 	.word	0x0000c2a0
        /*04a4*/ 	.word	0x00000009
        /*04a8*/ 	.word	0x00000000
        /*04ac*/ 	.short	0x010a
        /*04ae*/ 	.byte	0x3f
	.zero		1


	//   ....[68]....
        /*04b0*/ 	.word	0x0000c330
        /*04b4*/ 	.word	0x00000006
        /*04b8*/ 	.word	0x00000000
        /*04bc*/ 	.short	0x010a
        /*04be*/ 	.byte	0x3f
	.zero		1


	//   ....[69]....
        /*04c0*/ 	.word	0x0000c3c0
        /*04c4*/ 	.word	0x00000009
        /*04c8*/ 	.word	0x00000000
        /*04cc*/ 	.short	0x010a
        /*04ce*/ 	.byte	0x3f
	.zero		1


	//   ....[70]....
        /*04d0*/ 	.word	0x0000c450
        /*04d4*/ 	.word	0x00000006
        /*04d8*/ 	.word	0x00000000
        /*04dc*/ 	.short	0x010a
        /*04de*/ 	.byte	0x3f
	.zero		1


	//   ....[71]....
        /*04e0*/ 	.word	0x0000c4e0
        /*04e4*/ 	.word	0x00000009
        /*04e8*/ 	.word	0x00000000
        /*04ec*/ 	.short	0x010a
        /*04ee*/ 	.byte	0x3f
	.zero		1


	//   ....[72]....
        /*04f0*/ 	.word	0x0000c570
        /*04f4*/ 	.word	0x00000006
        /*04f8*/ 	.word	0x00000000
        /*04fc*/ 	.short	0x010a
        /*04fe*/ 	.byte	0x3f
	.zero		1


	//   ....[73]....
        /*0500*/ 	.word	0x0000c600
        /*0504*/ 	.word	0x00000009
        /*0508*/ 	.word	0x00000000
        /*050c*/ 	.short	0x010a
        /*050e*/ 	.byte	0x3f
	.zero		1


	//   ....[74]....
        /*0510*/ 	.word	0x0000c690
        /*0514*/ 	.word	0x00000006
        /*0518*/ 	.word	0x00000000
        /*051c*/ 	.short	0x010a
        /*051e*/ 	.byte	0x3f
	.zero		1


	//   ....[75]....
        /*0520*/ 	.word	0x0000c720
        /*0524*/ 	.word	0x00000009
        /*0528*/ 	.word	0x00000000
        /*052c*/ 	.short	0x010a
        /*052e*/ 	.byte	0x3f
	.zero		1


	//   ....[76]....
        /*0530*/ 	.word	0x0000c7b0
        /*0534*/ 	.word	0x0000000a
        /*0538*/ 	.word	0x00000000
        /*053c*/ 	.short	0x010a
        /*053e*/ 	.byte	0x3f
	.zero		1


	//   ....[77]....
        /*0540*/ 	.word	0x0000c840
        /*0544*/ 	.word	0x0000000b
        /*0548*/ 	.word	0x00000000
        /*054c*/ 	.short	0x010a
        /*054e*/ 	.byte	0x3f
	.zero		1


	//   ....[78]....
        /*0550*/ 	.word	0x0000c8d0
        /*0554*/ 	.word	0x00000003
        /*0558*/ 	.word	0x00000000
        /*055c*/ 	.short	0x010a
        /*055e*/ 	.byte	0x3f
	.zero		1


	//   ....[79]....
        /*0560*/ 	.word	0x0000c940
        /*0564*/ 	.word	0x0000000c
        /*0568*/ 	.word	0x00000000
        /*056c*/ 	.short	0x010a
        /*056e*/ 	.byte	0x3f
	.zero		1


	//   ....[80]....
        /*0570*/ 	.word	0x0000c9a0
        /*0574*/ 	.word	0x000000bd
        /*0578*/ 	.word	0x00000000
        /*057c*/ 	.short	0x010a
        /*057e*/ 	.byte	0x3f
	.zero		1


	//   ....[81]....
        /*0580*/ 	.word	0x0000ca70
        /*0584*/ 	.word	0x00000013
        /*0588*/ 	.word	0x000000b8
        /*058c*/ 	.short	0x010a
        /*058e*/ 	.byte	0x3f
	.zero		1


	//   ....[82]....
        /*0590*/ 	.word	0x0000cb50
        /*0594*/ 	.word	0x00000006
        /*0598*/ 	.word	0x00000000
        /*059c*/ 	.short	0x010a
        /*059e*/ 	.byte	0x3f
	.zero		1


	//   ....[83]....
        /*05a0*/ 	.word	0x0000cba0
        /*05a4*/ 	.word	0x00000007
        /*05a8*/ 	.word	0x00000000
        /*05ac*/ 	.short	0x010a
        /*05ae*/ 	.byte	0x3f
	.zero		1


	//   ....[84]....
        /*05b0*/ 	.word	0x0000cbf0
        /*05b4*/ 	.word	0x00000006
        /*05b8*/ 	.word	0x00000000
        /*05bc*/ 	.short	0x010a
        /*05be*/ 	.byte	0x3f
	.zero		1


	//   ....[85]....
        /*05c0*/ 	.word	0x0000cc40
        /*05c4*/ 	.word	0x00000009
        /*05c8*/ 	.word	0x00000000
        /*05cc*/ 	.short	0x010a
        /*05ce*/ 	.byte	0x3f
	.zero		1


	//   ....[86]....
        /*05d0*/ 	.word	0x0000cc90
        /*05d4*/ 	.word	0x00000006
        /*05d8*/ 	.word	0x00000000
        /*05dc*/ 	.short	0x010a
        /*05de*/ 	.byte	0x3f
	.zero		1


	//   ....[87]....
        /*05e0*/ 	.word	0x0000cce0
        /*05e4*/ 	.word	0x00000009
        /*05e8*/ 	.word	0x00000000
        /*05ec*/ 	.short	0x010a
        /*05ee*/ 	.byte	0x3f
	.zero		1


	//   ....[88]....
        /*05f0*/ 	.word	0x0000cd30
        /*05f4*/ 	.word	0x00000006
        /*05f8*/ 	.word	0x00000000
        /*05fc*/ 	.short	0x010a
        /*05fe*/ 	.byte	0x3f
	.zero		1


	//   ....[89]....
        /*0600*/ 	.word	0x0000cd80
        /*0604*/ 	.word	0x00000009
        /*0608*/ 	.word	0x00000000
        /*060c*/ 	.short	0x010a
        /*060e*/ 	.byte	0x3f
	.zero		1


	//   ....[90]....
        /*0610*/ 	.word	0x0000cdd0
        /*0614*/ 	.word	0x00000006
        /*0618*/ 	.word	0x00000000
        /*061c*/ 	.short	0x010a
        /*061e*/ 	.byte	0x3f
	.zero		1


	//   ....[91]....
        /*0620*/ 	.word	0x0000ce20
        /*0624*/ 	.word	0x00000009
        /*0628*/ 	.word	0x00000000
        /*062c*/ 	.short	0x010a
        /*062e*/ 	.byte	0x3f
	.zero		1


	//   ....[92]....
        /*0630*/ 	.word	0x0000ce70
        /*0634*/ 	.word	0x00000006
        /*0638*/ 	.word	0x00000000
        /*063c*/ 	.short	0x010a
        /*063e*/ 	.byte	0x3f
	.zero		1


	//   ....[93]....
        /*0640*/ 	.word	0x0000cec0
        /*0644*/ 	.word	0x00000009
        /*0648*/ 	.word	0x00000000
        /*064c*/ 	.short	0x010a
        /*064e*/ 	.byte	0x3f
	.zero		1


	//   ....[94]....
        /*0650*/ 	.word	0x0000cf10
        /*0654*/ 	.word	0x00000006
        /*0658*/ 	.word	0x00000000
        /*065c*/ 	.short	0x010a
        /*065e*/ 	.byte	0x3f
	.zero		1


	//   ....[95]....
        /*0660*/ 	.word	0x0000cf60
        /*0664*/ 	.word	0x00000009
        /*0668*/ 	.word	0x00000000
        /*066c*/ 	.short	0x010a
        /*066e*/ 	.byte	0x3f
	.zero		1


	//   ....[96]....
        /*0670*/ 	.word	0x0000cfb0
        /*0674*/ 	.word	0x00000006
        /*0678*/ 	.word	0x00000000
        /*067c*/ 	.short	0x010a
        /*067e*/ 	.byte	0x3f
	.zero		1


	//   ....[97]....
        /*0680*/ 	.word	0x0000d000
        /*0684*/ 	.word	0x00000009
        /*0688*/ 	.word	0x00000000
        /*068c*/ 	.short	0x010a
        /*068e*/ 	.byte	0x3f
	.zero		1


	//   ....[98]....
        /*0690*/ 	.word	0x0000d050
        /*0694*/ 	.word	0x00000006
        /*0698*/ 	.word	0x00000000
        /*069c*/ 	.short	0x010a
        /*069e*/ 	.byte	0x3f
	.zero		1


	//   ....[99]....
        /*06a0*/ 	.word	0x0000d0a0
        /*06a4*/ 	.word	0x00000009
        /*06a8*/ 	.word	0x00000000
        /*06ac*/ 	.short	0x010a
        /*06ae*/ 	.byte	0x3f
	.zero		1


	//   ....[100]....
        /*06b0*/ 	.word	0x0000d0f0
        /*06b4*/ 	.word	0x00000006
        /*06b8*/ 	.word	0x00000000
        /*06bc*/ 	.short	0x010a
        /*06be*/ 	.byte	0x3f
	.zero		1


	//   ....[101]....
        /*06c0*/ 	.word	0x0000d140
        /*06c4*/ 	.word	0x00000009
        /*06c8*/ 	.word	0x00000000
        /*06cc*/ 	.short	0x010a
        /*06ce*/ 	.byte	0x3f
	.zero		1


	//   ....[102]....
        /*06d0*/ 	.word	0x0000d190
        /*06d4*/ 	.word	0x0000000a
        /*06d8*/ 	.word	0x00000000
        /*06dc*/ 	.short	0x010a
        /*06de*/ 	.byte	0x3f
	.zero		1


	//   ....[103]....
        /*06e0*/ 	.word	0x0000d1e0
        /*06e4*/ 	.word	0x0000000b
        /*06e8*/ 	.word	0x00000000
        /*06ec*/ 	.short	0x010a
        /*06ee*/ 	.byte	0x3f
	.zero		1


	//----- nvinfo : EIATTR_NUM_MBARRIERS
	.align		4
.L_28:
        /*06f0*/ 	.byte	0x03, 0x38
        /*06f2*/ 	.short	0x0030


	//----- nvinfo : EIATTR_EXIT_INSTR_OFFSETS
	.align		4
        /*06f4*/ 	.byte	0x04, 0x1c
        /*06f6*/ 	.short	(.L_30 - .L_29)


	//   ....[0]....
.L_29:
        /*06f8*/ 	.word	0x00000860


	//   ....[1]....
        /*06fc*/ 	.word	0x00001120


	//   ....[2]....
        /*0700*/ 	.word	0x0000a840


	//   ....[3]....
        /*0704*/ 	.word	0x0000ae70


	//   ....[4]....
        /*0708*/ 	.word	0x0000c920


	//----- nvinfo : EIATTR_MAX_THREADS
	.align		4
.L_30:
        /*070c*/ 	.byte	0x04, 0x05
        /*070e*/ 	.short	(.L_32 - .L_31)
.L_31:
        /*0710*/ 	.word	0x00000180
        /*0714*/ 	.word	0x00000001
        /*0718*/ 	.word	0x00000001


	//----- nvinfo : EIATTR_CRS_STACK_SIZE
	.align		4
.L_32:
        /*071c*/ 	.byte	0x04, 0x1e
        /*071e*/ 	.short	(.L_34 - .L_33)
.L_33:
        /*0720*/ 	.word	0x00000000


	//----- nvinfo : EIATTR_CBANK_PARAM_SIZE
	.align		4
.L_34:
        /*0724*/ 	.byte	0x03, 0x19
        /*0726*/ 	.short	0x0470


	//----- nvinfo : EIATTR_PARAM_CBANK
	.align		4
        /*0728*/ 	.byte	0x04, 0x0a
        /*072a*/ 	.short	(.L_36 - .L_35)
	.align		4
.L_35:
        /*072c*/ 	.word	index@(.nv.constant0._ZN7cutlass13device_kernelINS_4gemm6kernel13GemmUniversalIN4cute5tupleIJiiiiEEENS1_10collective13CollectiveMmaINS1_37MainloopSm90TmaGmmaWarpSpecializedFP8ILi23ENS5_IJNS4_1CILi1EEESB_SB_EEENS1_35KernelTmaWarpSpecializedCooperativeEEENS5_IJNSA_ILi128EEENSA_ILi176EEENSA_ILi32EEEEEENS_12float_e4m3_tENS5_IJlSB_lEEESJ_SK_NS4_8TiledMMAINS4_8MMA_AtomIJNS4_4SM904GMMA30MMA_64x16x32_F32E4M3E4M3_SS_TNILNSO_7ScaleInE1ELSQ_1EEEEEENS4_6LayoutINS5_IJNSA_ILi2EEESB_SB_EEENS5_IJSB_NSA_ILi0EEESW_EEEEENS5_IJNS4_10UnderscoreESZ_SZ_EEEEENS4_13SM90_TMA_LOADENS4_14ComposedLayoutINS4_7SwizzleILi1ELi4ELi3EEENS4_18smem_ptr_flag_bitsILi8EEENST_INS5_IJNSA_ILi8EEESH_EEENS5_IJSH_SB_EEEEEEEvNS4_8identityES12_S1C_vS1D_EENS_8epilogue10collective6detail29Sm90TmaWarpSpecializedAdapterINS1G_15DefaultEpilogueISJ_SK_SK_NS1F_6thread17LinearCombinationISJ_Li1EffLNS1K_9ScaleType4KindE0ELNS_15FloatRoundStyleE2ESJ_EENS1_15EpilogueDefaultEEEEEvvEEEEvNT_6ParamsE)
        /*0730*/ 	.short	0x0210
        /*0732*/ 	.short	0x0470


	//----- nvinfo : EIATTR_SW_WAR
	.align		4
.L_36:
        /*0734*/ 	.byte	0x04, 0x36
        /*0736*/ 	.short	(.L_38 - .L_37)
.L_37:
        /*0738*/ 	.word	0x00000008
.L_38:


//--------------------- .nv.callgraph             --------------------------
	.section	.nv.callgraph,"",@"SHT_CUDA_CALLGRAPH"
	.align	4
	.sectionentsize	8
	.align		4
        /*0000*/ 	.word	0x00000000
	.align		4
        /*0004*/ 	.word	0xffffffff
	.align		4
        /*0008*/ 	.word	0x00000000
	.align		4
        /*000c*/ 	.word	0xfffffffe
	.align		4
        /*0010*/ 	.word	0x00000000
	.align		4
        /*0014*/ 	.word	0xfffffffd
	.align		4
        /*0018*/ 	.word	0x00000000
	.align		4
        /*001c*/ 	.word	0xfffffffc


//--------------------- .nv.constant4             --------------------------
	.section	.nv.constant4,"a",@progbits
	.align	8
	.align		8
.nv.constant4:
        /*0000*/ 	.dword	_ZN39_INTERNAL_5b4eaad1_4_k_cu_2b20114e_93684cuda3std3__45__cpo5beginE
	.align		8
        /*0008*/ 	.dword	_ZN39_INTERNAL_5b4eaad1_4_k_cu_2b20114e_93684cuda3std3__45__cpo3endE
	.align		8
        /*0010*/ 	.dword	_ZN39_INTERNAL_5b4eaad1_4_k_cu_2b20114e_93684cuda3std3__45__cpo6cbeginE
	.align		8
        /*0018*/ 	.dword	_ZN39_INTERNAL_5b4eaad1_4_k_cu_2b20114e_93684cuda3std3__45__cpo4cendE
	.align		8
        /*0020*/ 	.dword	_ZN39_INTERNAL_5b4eaad1_4_k_cu_2b20114e_93684cuda3std3__441_GLOBAL__N__5b4eaad1_4_k_cu_2b20114e_93686ignoreE
	.align		8
        /*0028*/ 	.dword	_ZN39_INTERNAL_5b4eaad1_4_k_cu_2b20114e_93684cuda3std3__419piecewise_constructE
	.align		8
        /*0030*/ 	.dword	_ZN39_INTERNAL_5b4eaad1_4_k_cu_2b20114e_93684cuda3std3__48in_placeE
	.align		8
        /*0038*/ 	.dword	_ZN39_INTERNAL_5b4eaad1_4_k_cu_2b20114e_93684cuda3std6ranges3__45__cpo4swapE
	.align		8
        /*0040*/ 	.dword	_ZN39_INTERNAL_5b4eaad1_4_k_cu_2b20114e_93684cuda3std6ranges3__45__cpo9iter_moveE
	.align		8
        /*0048*/ 	.dword	_ZN39_INTERNAL_5b4eaad1_4_k_cu_2b20114e_93684cute7productE
	.align		8
        /*0050*/ 	.dword	_ZN39_INTERNAL_5b4eaad1_4_k_cu_2b20114e_93684cute1_E


//--------------------- .text._ZN7cutlass13device_kernelINS_4gemm6kernel13GemmUniversalIN4cute5tupleIJiiiiEEENS1_10collective13CollectiveMmaINS1_37MainloopSm90TmaGmmaWarpSpecializedFP8ILi23ENS5_IJNS4_1CILi1EEESB_SB_EEENS1_35KernelTmaWarpSpecializedCooperativeEEENS5_IJNSA_ILi128EEENSA_ILi176EEENSA_ILi32EEEEEENS_12float_e4m3_tENS5_IJlSB_lEEESJ_SK_NS4_8TiledMMAINS4_8MMA_AtomIJNS4_4SM904GMMA30MMA_64x16x32_F32E4M3E4M3_SS_TNILNSO_7ScaleInE1ELSQ_1EEEEEENS4_6LayoutINS5_IJNSA_ILi2EEESB_SB_EEENS5_IJSB_NSA_ILi0EEESW_EEEEENS5_IJNS4_10UnderscoreESZ_SZ_EEEEENS4_13SM90_TMA_LOADENS4_14ComposedLayoutINS4_7SwizzleILi1ELi4ELi3EEENS4_18smem_ptr_flag_bitsILi8EEENST_INS5_IJNSA_ILi8EEESH_EEENS5_IJSH_SB_EEEEEEEvNS4_8identityES12_S1C_vS1D_EENS_8epilogue10collective6detail29Sm90TmaWarpSpecializedAdapterINS1G_15DefaultEpilogueISJ_SK_SK_NS1F_6thread17LinearCombinationISJ_Li1EffLNS1K_9ScaleType4KindE0ELNS_15FloatRoundStyleE2ESJ_EENS1_15EpilogueDefaultEEEEEvvEEEEvNT_6ParamsE --------------------------
	.section	.text._ZN7cutlass13device_kernelINS_4gemm6kernel13GemmUniversalIN4cute5tupleIJiiiiEEENS1_10collective13CollectiveMmaINS1_37MainloopSm90TmaGmmaWarpSpecializedFP8ILi23ENS5_IJNS4_1CILi1EEESB_SB_EEENS1_35KernelTmaWarpSpecializedCooperativeEEENS5_IJNSA_ILi128EEENSA_ILi176EEENSA_ILi32EEEEEENS_12float_e4m3_tENS5_IJlSB_lEEESJ_SK_NS4_8TiledMMAINS4_8MMA_AtomIJNS4_4SM904GMMA30MMA_64x16x32_F32E4M3E4M3_SS_TNILNSO_7ScaleInE1ELSQ_1EEEEEENS4_6LayoutINS5_IJNSA_ILi2EEESB_SB_EEENS5_IJSB_NSA_ILi0EEESW_EEEEENS5_IJNS4_10UnderscoreESZ_SZ_EEEEENS4_13SM90_TMA_LOADENS4_14ComposedLayoutINS4_7SwizzleILi1ELi4ELi3EEENS4_18smem_ptr_flag_bitsILi8EEENST_INS5_IJNSA_ILi8EEESH_EEENS5_IJSH_SB_EEEEEEEvNS4_8identityES12_S1C_vS1D_EENS_8epilogue10collective6detail29Sm90TmaWarpSpecializedAdapterINS1G_15DefaultEpilogueISJ_SK_SK_NS1F_6thread17LinearCombinationISJ_Li1EffLNS1K_9ScaleType4KindE0ELNS_15FloatRoundStyleE2ESJ_EENS1_15EpilogueDefaultEEEEEvvEEEEvNT_6ParamsE,"ax",@progbits
	.align	128
.text._ZN7cutlass13device_kernelINS_4gemm6kernel13GemmUniversalIN4cute5tupleIJiiiiEEENS1_10collective13CollectiveMmaINS1_37MainloopSm90TmaGmmaWarpSpecializedFP8ILi23ENS5_IJNS4_1CILi1EEESB_SB_EEENS1_35KernelTmaWarpSpecializedCooperativeEEENS5_IJNSA_ILi128EEENSA_ILi176EEENSA_ILi32EEEEEENS_12float_e4m3_tENS5_IJlSB_lEEESJ_SK_NS4_8TiledMMAINS4_8MMA_AtomIJNS4_4SM904GMMA30MMA_64x16x32_F32E4M3E4M3_SS_TNILNSO_7ScaleInE1ELSQ_1EEEEEENS4_6LayoutINS5_IJNSA_ILi2EEESB_SB_EEENS5_IJSB_NSA_ILi0EEESW_EEEEENS5_IJNS4_10UnderscoreESZ_SZ_EEEEENS4_13SM90_TMA_LOADENS4_14ComposedLayoutINS4_7SwizzleILi1ELi4ELi3EEENS4_18smem_ptr_flag_bitsILi8EEENST_INS5_IJNSA_ILi8EEESH_EEENS5_IJSH_SB_EEEEEEEvNS4_8identityES12_S1C_vS1D_EENS_8epilogue10collective6detail29Sm90TmaWarpSpecializedAdapterINS1G_15DefaultEpilogueISJ_SK_SK_NS1F_6thread17LinearCombinationISJ_Li1EffLNS1K_9ScaleType4KindE0ELNS_15FloatRoundStyleE2ESJ_EENS1_15EpilogueDefaultEEEEEvvEEEEvNT_6ParamsE:
        .type           _ZN7cutlass13device_kernelINS_4gemm6kernel13GemmUniversalIN4cute5tupleIJiiiiEEENS1_10collective13CollectiveMmaINS1_37MainloopSm90TmaGmmaWarpSpecializedFP8ILi23ENS5_IJNS4_1CILi1EEESB_SB_EEENS1_35KernelTmaWarpSpecializedCooperativeEEENS5_IJNSA_ILi128EEENSA_ILi176EEENSA_ILi32EEEEEENS_12float_e4m3_tENS5_IJlSB_lEEESJ_SK_NS4_8TiledMMAINS4_8MMA_AtomIJNS4_4SM904GMMA30MMA_64x16x32_F32E4M3E4M3_SS_TNILNSO_7ScaleInE1ELSQ_1EEEEEENS4_6LayoutINS5_IJNSA_ILi2EEESB_SB_EEENS5_IJSB_NSA_ILi0EEESW_EEEEENS5_IJNS4_10UnderscoreESZ_SZ_EEEEENS4_13SM90_TMA_LOADENS4_14ComposedLayoutINS4_7SwizzleILi1ELi4ELi3EEENS4_18smem_ptr_flag_bitsILi8EEENST_INS5_IJNSA_ILi8EEESH_EEENS5_IJSH_SB_EEEEEEEvNS4_8identityES12_S1C_vS1D_EENS_8epilogue10collective6detail29Sm90TmaWarpSpecializedAdapterINS1G_15DefaultEpilogueISJ_SK_SK_NS1F_6thread17LinearCombinationISJ_Li1EffLNS1K_9ScaleType4KindE0ELNS_15FloatRoundStyleE2ESJ_EENS1_15EpilogueDefaultEEEEEvvEEEEvNT_6ParamsE,@function
        .size           _ZN7cutlass13device_kernelINS_4gemm6kernel13GemmUniversalIN4cute5tupleIJiiiiEEENS1_10collective13CollectiveMmaINS1_37MainloopSm90TmaGmmaWarpSpecializedFP8ILi23ENS5_IJNS4_1CILi1EEESB_SB_EEENS1_35KernelTmaWarpSpecializedCooperativeEEENS5_IJNSA_ILi128EEENSA_ILi176EEENSA_ILi32EEEEEENS_12float_e4m3_tENS5_IJlSB_lEEESJ_SK_NS4_8TiledMMAINS4_8MMA_AtomIJNS4_4SM904GMMA30MMA_64x16x32_F32E4M3E4M3_SS_TNILNSO_7ScaleInE1ELSQ_1EEEEEENS4_6LayoutINS5_IJNSA_ILi2EEESB_SB_EEENS5_IJSB_NSA_ILi0EEESW_EEEEENS5_IJNS4_10UnderscoreESZ_SZ_EEEEENS4_13SM90_TMA_LOADENS4_14ComposedLayoutINS4_7SwizzleILi1ELi4ELi3EEENS4_18smem_ptr_flag_bitsILi8EEENST_INS5_IJNSA_ILi8EEESH_EEENS5_IJSH_SB_EEEEEEEvNS4_8identityES12_S1C_vS1D_EENS_8epilogue10collective6detail29Sm90TmaWarpSpecializedAdapterINS1G_15DefaultEpilogueISJ_SK_SK_NS1F_6thread17LinearCombinationISJ_Li1EffLNS1K_9ScaleType4KindE0ELNS_15FloatRoundStyleE2ESJ_EENS1_15EpilogueDefaultEEEEEvvEEEEvNT_6ParamsE,(.L_x_288 - _ZN7cutlass13device_kernelINS_4gemm6kernel13GemmUniversalIN4cute5tupleIJiiiiEEENS1_10collective13CollectiveMmaINS1_37MainloopSm90TmaGmmaWarpSpecializedFP8ILi23ENS5_IJNS4_1CILi1EEESB_SB_EEENS1_35KernelTmaWarpSpecializedCooperativeEEENS5_IJNSA_ILi128EEENSA_ILi176EEENSA_ILi32EEEEEENS_12float_e4m3_tENS5_IJlSB_lEEESJ_SK_NS4_8TiledMMAINS4_8MMA_AtomIJNS4_4SM904GMMA30MMA_64x16x32_F32E4M3E4M3_SS_TNILNSO_7ScaleInE1ELSQ_1EEEEEENS4_6LayoutINS5_IJNSA_ILi2EEESB_SB_EEENS5_IJSB_NSA_ILi0EEESW_EEEEENS5_IJNS4_10UnderscoreESZ_SZ_EEEEENS4_13SM90_TMA_LOADENS4_14ComposedLayoutINS4_7SwizzleILi1ELi4ELi3EEENS4_18smem_ptr_flag_bitsILi8EEENST_INS5_IJNSA_ILi8EEESH_EEENS5_IJSH_SB_EEEEEEEvNS4_8identityES12_S1C_vS1D_EENS_8epilogue10collective6detail29Sm90TmaWarpSpecializedAdapterINS1G_15DefaultEpilogueISJ_SK_SK_NS1F_6thread17LinearCombinationISJ_Li1EffLNS1K_9ScaleType4KindE0ELNS_15FloatRoundStyleE2ESJ_EENS1_15EpilogueDefaultEEEEEvvEEEEvNT_6ParamsE)
        .other          _ZN7cutlass13device_kernelINS_4gemm6kernel13GemmUniversalIN4cute5tupleIJiiiiEEENS1_10collective13CollectiveMmaINS1_37MainloopSm90TmaGmmaWarpSpecializedFP8ILi23ENS5_IJNS4_1CILi1EEESB_SB_EEENS1_35KernelTmaWarpSpecializedCooperativeEEENS5_IJNSA_ILi128EEENSA_ILi176EEENSA_ILi32EEEEEENS_12float_e4m3_tENS5_IJlSB_lEEESJ_SK_NS4_8TiledMMAINS4_8MMA_AtomIJNS4_4SM904GMMA30MMA_64x16x32_F32E4M3E4M3_SS_TNILNSO_7ScaleInE1ELSQ_1EEEEEENS4_6LayoutINS5_IJNSA_ILi2EEESB_SB_EEENS5_IJSB_NSA_ILi0EEESW_EEEEENS5_IJNS4_10UnderscoreESZ_SZ_EEEEENS4_13SM90_TMA_LOADENS4_14ComposedLayoutINS4_7SwizzleILi1ELi4ELi3EEENS4_18smem_ptr_flag_bitsILi8EEENST_INS5_IJNSA_ILi8EEESH_EEENS5_IJSH_SB_EEEEEEEvNS4_8identityES12_S1C_vS1D_EENS_8epilogue10collective6detail29Sm90TmaWarpSpecializedAdapterINS1G_15DefaultEpilogueISJ_SK_SK_NS1F_6thread17LinearCombinationISJ_Li1EffLNS1K_9ScaleType4KindE0ELNS_15FloatRoundStyleE2ESJ_EENS1_15EpilogueDefaultEEEEEvvEEEEvNT_6ParamsE,@"STO_CUDA_ENTRY STV_DEFAULT"
_ZN7cutlass13device_kernelINS_4gemm6kernel13GemmUniversalIN4cute5tupleIJiiiiEEENS1_10collective13CollectiveMmaINS1_37MainloopSm90TmaGmmaWarpSpecializedFP8ILi23ENS5_IJNS4_1CILi1EEESB_SB_EEENS1_35KernelTmaWarpSpecializedCooperativeEEENS5_IJNSA_ILi128EEENSA_ILi176EEENSA_ILi32EEEEEENS_12float_e4m3_tENS5_IJlSB_lEEESJ_SK_NS4_8TiledMMAINS4_8MMA_AtomIJNS4_4SM904GMMA30MMA_64x16x32_F32E4M3E4M3_SS_TNILNSO_7ScaleInE1ELSQ_1EEEEEENS4_6LayoutINS5_IJNSA_ILi2EEESB_SB_EEENS5_IJSB_NSA_ILi0EEESW_EEEEENS5_IJNS4_10UnderscoreESZ_SZ_EEEEENS4_13SM90_TMA_LOADENS4_14ComposedLayoutINS4_7SwizzleILi1ELi4ELi3EEENS4_18smem_ptr_flag_bitsILi8EEENST_INS5_IJNSA_ILi8EEESH_EEENS5_IJSH_SB_EEEEEEEvNS4_8identityES12_S1C_vS1D_EENS_8epilogue10collective6detail29Sm90TmaWarpSpecializedAdapterINS1G_15DefaultEpilogueISJ_SK_SK_NS1F_6thread17LinearCombinationISJ_Li1EffLNS1K_9ScaleType4KindE0ELNS_15FloatRoundStyleE2ESJ_EENS1_15EpilogueDefaultEEEEEvvEEEEvNT_6ParamsE:
[----:B------:R-:W-:Y:S01]  /*0000*/  LDC R1, c[0x0][0x28] ;  /* 0x00000a00ff017b82 */ /* 0x000fe20000000800 */
[----:B------:R-:W0:Y:S01]  /*0010*/  S2R R0, SR_TID.X ;  /* 0x0000000000007919 */ /* 0x000e220000002100 */
[----:B------:R-:W-:Y:S01]  /*0020*/  ELECT P0, URZ, PT ;  /* 0x00000000003f782f */ /* 0x000fe20003800000 */
[----:B------:R-:W-:Y:S01]  /*0030*/  BSSY B0, `(.L_x_0) ;  /* 0x000000f000007945 */ /* 0x000fe20003800000 */
[--C-:B0-----:R-:W-:Y:S02]  /*0040*/  SHF.R.U32.HI R2, RZ, 0x5, R0.reuse ;  /* 0x00000005ff027819 */ /* 0x101fe40000011600 */
[----:B------:R-:W-:-:S03]  /*0050*/  SHF.R.U32.HI R3, RZ, 0x7, R0 ;  /* 0x00000007ff037819 */ /* 0x000fc60000011600 */
[----:B------:R-:W0:Y:S04]  /*0060*/  SHFL.IDX PT, R5, R2, RZ, 0x1f ;  /* 0x00001fff02057589 */ /* 0x000e2800000e0000 */
[----:B------:R1:W2:Y:S01]  /*0070*/  SHFL.IDX PT, R6, R3, RZ, 0x1f ;  /* 0x00001fff03067589 */ /* 0x0002a200000e0000 */
[----:B0-----:R-:W-:-:S13]  /*0080*/  ISETP.NE.OR P0, PT, R5, RZ, !P0 ;  /* 0x000000ff0500720c */ /* 0x001fda0004705670 */
[----:B-12---:R-:W-:Y:S05]  /*0090*/  @P0 BRA `(.L_x_1) ;  /* 0x0000000000200947 */ /* 0x006fea0003800000 */
[----:B------:R-:W-:Y:S02]  /*00a0*/  ULDC.64 UR4, c[0x0][0x198] ;  /* 0x0000660000047ab9 */ /* 0x000fe40000000a00 */
[----:B------:R-:W-:Y:S02]  /*00b0*/  UIADD3 UR6, UP0, UR4, 0xf0, URZ ;  /* 0x000000f004067890 */ /* 0x000fe4000ff1e03f */
[----:B------:R-:W-:Y:S02]  /*00c0*/  UIADD3 UR4, UP1, UR4, 0x1f0, URZ ;  /* 0x000001f004047890 */ /* 0x000fe4000ff3e03f */
[----:B------:R-:W-:Y:S02]  /*00d0*/  UIADD3.X UR7, URZ, UR5, URZ, UP0, !UPT ;  /* 0x000000053f077290 */ /* 0x000fe400087fe43f */
[----:B------:R-:W-:-:S07]  /*00e0*/  UIADD3.X UR5, URZ, UR5, URZ, UP1, !UPT ;  /* 0x000000053f057290 */ /* 0x000fce0008ffe43f */
[----:B------:R0:W-:Y:S02]  /*00f0*/  UTMACCTL.PF [UR6] ;  /* 0x00000000060079b9 */ /* 0x0001e40008040000 */
[----:B------:R0:W-:Y:S02]  /*0100*/  UTMACCTL.PF [UR4] ;  /* 0x00000000040079b9 */ /* 0x0001e40008040000 */
[----:B0-----:R-:W-:Y:S01]  /*0110*/  NOP ;  /* 0x0000000000007918 */ /* 0x001fe20000000000 */
.L_x_1:
[----:B------:R-:W-:Y:S05]  /*0120*/  BSYNC B0 ;  /* 0x0000000000007941 */ /* 0x000fea0003800000 */
.L_x_0:
[----:B------:R-:W0:Y:S02]  /*0130*/  SHFL.IDX PT, R3, R2, RZ, 0x1f ;  /* 0x00001fff02037589 */ /* 0x000e2400000e0000 */
[----:B0-----:R-:W-:-:S13]  /*0140*/  ISETP.NE.AND P0, PT, R3, RZ, PT ;  /* 0x000000ff0300720c */ /* 0x001fda0003f05270 */
[----:B------:R-:W-:Y:S05]  /*0150*/  @P0 BRA `(.L_x_2) ;  /* 0x0000000000fc0947 */ /* 0x000fea0003800000 */
[----:B------:R-:W-:Y:S01]  /*0160*/  ELECT P0, URZ, PT ;  /* 0x00000000003f782f */ /* 0x000fe20003800000 */
[----:B------:R-:W-:-:S12]  /*0170*/  BSSY B0, `(.L_x_2) ;  /* 0x000003d000007945 */ /* 0x000fd80003800000 */
[----:B------:R-:W-:Y:S05]  /*0180*/  @!P0 BRA `(.L_x_3) ;  /* 0x0000000000ec8947 */ /* 0x000fea0003800000 */
[----:B------:R-:W0:Y:S01]  /*0190*/  S2UR UR8, SR_CgaCtaId ;  /* 0x00000000000879c3 */ /* 0x000e220000008800 */
[----:B------:R-:W-:Y:S01]  /*01a0*/  UMOV UR4, 0x400 ;  /* 0x0000040000047882 */ /* 0x000fe20000000000 */
[----:B------:R-:W-:Y:S01]  /*01b0*/  UMOV UR5, 0x1 ;  /* 0x0000000100057882 */ /* 0x000fe20000000000 */
[----:B------:R-:W-:Y:S02]  /*01c0*/  UMOV UR6, 0x100 ;  /* 0x0000010000067882 */ /* 0x000fe40000000000 */
[----:B------:R-:W-:-:S04]  /*01d0*/  UIADD3 UR6, -UR6, 0x100000, URZ ;  /* 0x0010000006067890 */ /* 0x000fc8000fffe13f */
[----:B------:R-:W-:Y:S02]  /*01e0*/  USHF.L.U32 UR7, UR6, 0xb, URZ ;  /* 0x0000000b06077899 */ /* 0x000fe4000800063f */
[----:B------:R-:W-:Y:S02]  /*01f0*/  USHF.L.U32 UR6, UR6, 0x1, URZ ;  /* 0x0000000106067899 */ /* 0x000fe4000800063f */
[----:B0-----:R-:W-:Y:S02]  /*0200*/  ULEA UR8, UR8, UR4, 0x18 ;  /* 0x0000000408087291 */ /* 0x001fe4000f8ec03f */
[----:B------:R-:W-:-:S04]  /*0210*/  UIADD3 UR4, -UR5, 0x100000, URZ ;  /* 0x0010000005047890 */ /* 0x000fc8000fffe13f */
[----:B------:R-:W-:Y:S02]  /*0220*/  USHF.L.U32 UR5, UR4, 0xb, URZ ;  /* 0x0000000b04057899 */ /* 0x000fe4000800063f */
[----:B------:R-:W-:Y:S01]  /*0230*/  USHF.L.U32 UR4, UR4, 0x1, URZ ;  /* 0x0000000104047899 */ /* 0x000fe2000800063f */
[----:B------:R-:W0:Y:S11]  /*0240*/  FENCE.VIEW.ASYNC.S ;  /* 0x00000000000073c6 */ /* 0x000e360000000000 */
[----:B0-----:R0:W1:Y:S01]  /*0250*/  SYNCS.EXCH.64 URZ, [UR8], UR4 ;  /* 0x00000004083f75b2 */ /* 0x0010620008000100 */
[----:B------:R0:W2:Y:S01]  /*0260*/  SYNCS.EXCH.64 URZ, [UR8+0xb8], UR6 ;  /* 0x0000b806083f75b2 */ /* 0x0000a20008000100 */
[----:B------:R0:W3:Y:S01]  /*0270*/  SYNCS.EXCH.64 URZ, [UR8+0x8], UR4 ;  /* 0x00000804083f75b2 */ /* 0x0000e20008000100 */
[----:B------:R0:W4:Y:S01]  /*0280*/  SYNCS.EXCH.64 URZ, [UR8+0xc0], UR6 ;  /* 0x0000c006083f75b2 */ /* 0x0001220008000100 */
[----:B------:R0:W0:Y:S01]  /*0290*/  SYNCS.EXCH.64 URZ, [UR8+0x10], UR4 ;  /* 0x00001004083f75b2 */ /* 0x0000220008000100 */
        /* <DEDUP_REMOVED lines=41> */
[----:B-1234-:R-:W-:Y:S01]  /*0530*/  NOP ;  /* 0x0000000000007918 */ /* 0x01efe20000000000 */
.L_x_3:
[----:B0-----:R-:W-:Y:S05]  /*0540*/  BSYNC B0 ;  /* 0x0000000000007941 */ /* 0x001fea0003800000 */
.L_x_2:
[----:B------:R-:W0:Y:S01]  /*0550*/  SHFL.IDX PT, R2, R2, RZ, 0x1f ;  /* 0x00001fff02027589 */ /* 0x000e2200000e0000 */
[----:B------:R-:W1:Y:S01]  /*0560*/  LDC R3, c[0x0][0x65c] ;  /* 0x00019700ff037b82 */ /* 0x000e620000000800 */
[----:B------:R-:W-:Y:S02]  /*0570*/  ELECT P0, URZ, PT ;  /* 0x00000000003f782f */ /* 0x000fe40003800000 */
[----:B------:R-:W-:Y:S01]  /*0580*/  SHF.R.S32.HI R4, RZ, 0x1f, R5 ;  /* 0x0000001fff047819 */ /* 0x000fe20000011405 */
[----:B------:R-:W2:Y:S01]  /*0590*/  S2R R10, SR_CTAID.Y ;  /* 0x00000000000a7919 */ /* 0x000ea20000002600 */
[----:B------:R-:W-:Y:S01]  /*05a0*/  UMOV UR4, 0x20 ;  /* 0x0000002000047882 */ /* 0x000fe20000000000 */
[C---:B------:R-:W-:Y:S01]  /*05b0*/  ISETP.NE.AND P2, PT, R6.reuse, RZ, PT ;  /* 0x000000ff0600720c */ /* 0x040fe20003f45270 */
[----:B------:R-:W-:Y:S01]  /*05c0*/  VIADD R11, R6, 0xffffffff ;  /* 0xffffffff060b7836 */ /* 0x000fe20000000000 */
[----:B------:R-:W3:Y:S01]  /*05d0*/  S2R R8, SR_CTAID.X ;  /* 0x0000000000087919 */ /* 0x000ee20000002500 */
[----:B------:R-:W-:Y:S01]  /*05e0*/  LEA.HI R4, R4, R5, RZ, 0x2 ;  /* 0x0000000504047211 */ /* 0x000fe200078f10ff */
[----:B------:R-:W-:Y:S01]  /*05f0*/  NOP ;  /* 0x0000000000007918 */ /* 0x000fe20000000000 */
[----:B------:R-:W-:Y:S01]  /*0600*/  NOP ;  /* 0x0000000000007918 */ /* 0x000fe20000000000 */
[----:B------:R-:W-:-:S02]  /*0610*/  ISETP.GE.U32.AND P1, PT, R11, 0x2, PT ;  /* 0x000000020b00780c */ /* 0x000fc40003f26070 */
[----:B------:R-:W-:-:S05]  /*0620*/  LOP3.LUT R4, R4, 0xfffffffc, RZ, 0xc0, !PT ;  /* 0xfffffffc04047812 */ /* 0x000fca00078ec0ff */
[----:B------:R-:W-:Y:S01]  /*0630*/  IMAD.IADD R5, R5, 0x1, -R4 ;  /* 0x0000000105057824 */ /* 0x000fe200078e0a04 */
[----:B0-----:R-:W-:Y:S02]  /*0640*/  ISETP.NE.OR P0, PT, R2, RZ, !P0 ;  /* 0x000000ff0200720c */ /* 0x001fe40004705670 */
[----:B-1----:R-:W-:-:S11]  /*0650*/  ISETP.NE.AND P3, PT, R3, 0x1, PT ;  /* 0x000000010300780c */ /* 0x002fd60003f65270 */
[----:B------:R-:W-:Y:S01]  /*0660*/  VOTEU.ALL UP0, P0 ;  /* 0x00000000003f7886 */ /* 0x000fe20000000000 */
[----:B------:R-:W-:Y:S01]  /*0670*/  VOTEU.ALL UP1, P0 ;  /* 0x00000000003f7886 */ /* 0x000fe20000020000 */
[----:B------:R-:W3:Y:S01]  /*0680*/  @P3 LDC R9, c[0x0][0x10] ;  /* 0x00000400ff093b82 */ /* 0x000ee20000000800 */
[----:B--2---:R-:W-:Y:S02]  /*0690*/  @P3 IMAD.MOV.U32 R2, RZ, RZ, R10 ;  /* 0x000000ffff023224 */ /* 0x004fe400078e000a */
[----:B------:R-:W-:Y:S01]  /*06a0*/  @!UP0 UMOV UR6, 0x400 ;  /* 0x0000040000068882 */ /* 0x000fe20000000000 */
[----:B------:R-:W-:-:S04]  /*06b0*/  @!UP0 UIADD3 UR4, -UR4, 0x100000, URZ ;  /* 0x0010000004048890 */ /* 0x000fc8000fffe13f */
[----:B------:R-:W-:Y:S02]  /*06c0*/  @!UP0 USHF.L.U32 UR5, UR4, 0xb, URZ ;  /* 0x0000000b04058899 */ /* 0x000fe4000800063f */
[----:B------:R-:W-:Y:S01]  /*06d0*/  @!UP0 USHF.L.U32 UR4, UR4, 0x1, URZ ;  /* 0x0000000104048899 */ /* 0x000fe2000800063f */
[----:B------:R-:W-:Y:S02]  /*06e0*/  @P3 IMAD.MOV.U32 R3, RZ, RZ, RZ ;  /* 0x000000ffff033224 */ /* 0x000fe400078e00ff */
[----:B------:R-:W-:Y:S01]  /*06f0*/  @P3 IMAD.MOV.U32 R13, RZ, RZ, RZ ;  /* 0x000000ffff0d3224 */ /* 0x000fe200078e00ff */
[----:B------:R-:W0:Y:S08]  /*0700*/  @!UP0 S2UR UR7, SR_CgaCtaId ;  /* 0x00000000000789c3 */ /* 0x000e300000008800 */
[----:B------:R-:W1:Y:S01]  /*0710*/  @!P3 LDC R7, c[0x0][0xc] ;  /* 0x00000300ff07bb82 */ /* 0x000e620000000800 */
[----:B---3--:R-:W-:-:S04]  /*0720*/  @P3 IMAD.WIDE.U32 R2, R8, R9, R2 ;  /* 0x0000000908023225 */ /* 0x008fc800078e0002 */
[----:B------:R-:W-:Y:S02]  /*0730*/  IMAD.MOV.U32 R9, RZ, RZ, RZ ;  /* 0x000000ffff097224 */ /* 0x000fe400078e00ff */
[----:B------:R-:W-:Y:S01]  /*0740*/  @P3 IMAD.IADD R3, R3, 0x1, R13 ;  /* 0x0000000103033824 */ /* 0x000fe200078e020d */
[----:B0-----:R-:W-:Y:S01]  /*0750*/  @!UP0 ULEA UR6, UR7, UR6, 0x18 ;  /* 0x0000000607068291 */ /* 0x001fe2000f8ec03f */
[----:B------:R-:W-:Y:S01]  /*0760*/  VOTEU.ALL UP0, P0 ;  /* 0x00000000003f7886 */ /* 0x000fe20000000000 */
[----:B------:R-:W-:-:S04]  /*0770*/  ISETP.NE.AND P0, PT, R5, 0x3, PT ;  /* 0x000000030500780c */ /* 0x000fc80003f05270 */
[----:B------:R-:W-:-:S04]  /*0780*/  ISETP.EQ.OR P0, PT, R5, RZ, !P0 ;  /* 0x000000ff0500720c */ /* 0x000fc80004702670 */
[----:B------:R-:W-:Y:S01]  /*0790*/  ISETP.EQ.AND P0, PT, R6, RZ, P0 ;  /* 0x000000ff0600720c */ /* 0x000fe20000702270 */
[----:B------:R-:W0:Y:S02]  /*07a0*/  FENCE.VIEW.ASYNC.S ;  /* 0x00000000000073c6 */ /* 0x000e240000000000 */
[----:B0-----:R0:W2:Y:S01]  /*07b0*/  @!UP0 SYNCS.EXCH.64 URZ, [UR6+0x180], UR4 ;  /* 0x00018004063f85b2 */ /* 0x0010a20008000100 */
[----:B-1----:R-:W-:Y:S01]  /*07c0*/  @!P3 IMAD.WIDE.U32 R6, R7, R10, R8 ;  /* 0x0000000a0706b225 */ /* 0x002fe200078e0008 */
[----:B------:R-:W-:-:S03]  /*07d0*/  SEL R4, RZ, 0x1, !P0 ;  /* 0x00000001ff047807 */ /* 0x000fc60004000000 */
[----:B------:R-:W-:Y:S02]  /*07e0*/  @!P3 IMAD.MOV.U32 R2, RZ, RZ, R6 ;  /* 0x000000ffff02b224 */ /* 0x000fe400078e0006 */
[----:B------:R-:W-:Y:S01]  /*07f0*/  @!P3 IMAD.MOV.U32 R3, RZ, RZ, R7 ;  /* 0x000000ffff03b224 */ /* 0x000fe200078e0007 */
[----:B------:R-:W-:Y:S01]  /*0800*/  SEL R4, R4, 0x2, P1 ;  /* 0x0000000204047807 */ /* 0x000fe20000800000 */
[----:B------:R0:W2:Y:S01]  /*0810*/  @!UP1 SYNCS.EXCH.64 URZ, [UR6+0x188], UR4 ;  /* 0x00018804063f95b2 */ /* 0x0000a20008000100 */
[----:B------:R-:W-:Y:S01]  /*0820*/  NOP ;  /* 0x0000000000007918 */ /* 0x000fe20000000000 */
[----:B--2---:R-:W-:Y:S06]  /*0830*/  BAR.SYNC.DEFER_BLOCKING 0x0 ;  /* 0x0000000000007b1d */ /* 0x004fec0000010000 */
[----:B------:R-:W-:Y:S05]  /*0840*/  @!P2 BRA `(.L_x_4) ;  /* 0x000000a00000a947 */ /* 0x000fea0003800000 */
[----:B------:R-:W-:-:S13]  /*0850*/  ISETP.GT.U32.AND P0, PT, R11, 0x1, PT ;  /* 0x000000010b00780c */ /* 0x000fda0003f04070 */
[----:B0-----:R-:W-:Y:S05]  /*0860*/  @P0 EXIT ;  /* 0x000000000000094d */ /* 0x001fea0003800000 */
[----:B------:R-:W-:Y:S01]  /*0870*/  ULDC.64 UR4, c[0x0][0x650] ;  /* 0x0001940000047ab9 */ /* 0x000fe20000000a00 */
[----:B------:R-:W-:Y:S01]  /*0880*/  PRMT R12, RZ, 0x7610, R12 ;  /* 0x00007610ff0c7816 */ /* 0x000fe2000000000c */
[----:B------:R-:W-:Y:S01]  /*0890*/  IMAD.MOV.U32 R7, RZ, RZ, -0x1 ;  /* 0xffffffffff077424 */ /* 0x000fe200078e00ff */
[----:B------:R-:W-:Y:S01]  /*08a0*/  ISETP.GE.U32.AND P0, PT, R2, UR4, PT ;  /* 0x0000000402007c0c */ /* 0x000fe2000bf06070 */
[----:B------:R-:W-:Y:S02]  /*08b0*/  IMAD.MOV.U32 R6, RZ, RZ, -0x1 ;  /* 0xffffffffff067424 */ /* 0x000fe400078e00ff */
[----:B------:R-:W-:Y:S01]  /*08c0*/  IMAD.MOV.U32 R5, RZ, RZ, -0x1 ;  /* 0xffffffffff057424 */ /* 0x000fe200078e00ff */
[----:B------:R-:W-:-:S13]  /*08d0*/  ISETP.GE.U32.AND.EX P0, PT, R3, UR5, PT, P0 ;  /* 0x0000000503007c0c */ /* 0x000fda000bf06100 */
[----:B------:R-:W-:Y:S05]  /*08e0*/  @P0 BRA `(.L_x_5) ;  /* 0x00000004005c0947 */ /* 0x000fea0003800000 */
[----:B------:R-:W0:Y:S01]  /*08f0*/  LDC.64 R16, c[0x0][0x628] ;  /* 0x00018a00ff107b82 */ /* 0x000e220000000a00 */
[----:B------:R-:W-:Y:S02]  /*0900*/  IMAD.MOV.U32 R6, RZ, RZ, R2 ;  /* 0x000000ffff067224 */ /* 0x000fe400078e0002 */
[----:B------:R-:W-:-:S05]  /*0910*/  IMAD.MOV.U32 R7, RZ, RZ, R3 ;  /* 0x000000ffff077224 */ /* 0x000fca00078e0003 */
[----:B------:R-:W1:Y:S08]  /*0920*/  LDC R18, c[0x0][0x630] ;  /* 0x00018c00ff127b82 */ /* 0x000e700000000800 */
[----:B------:R-:W2:Y:S01]  /*0930*/  LDC.64 R20, c[0x0][0x620] ;  /* 0x00018800ff147b82 */ /* 0x000ea20000000a00 */
[----:B0-----:R-:W-:-:S04]  /*0940*/  ISETP.NE.U32.AND P0, PT, R16, RZ, PT ;  /* 0x000000ff1000720c */ /* 0x001fc80003f05070 */
[----:B------:R-:W-:-:S13]  /*0950*/  ISETP.NE.AND.EX P0, PT, R17, RZ, PT, P0 ;  /* 0x000000ff1100720c */ /* 0x000fda0003f05300 */
[----:B-12---:R-:W-:Y:S05]  /*0960*/  @!P0 BRA `(.L_x_6) ;  /* 0x0000000000288947 */ /* 0x006fea0003800000 */
[----:B------:R-:W0:Y:S02]  /*0970*/  LDC R5, c[0x0][0x634] ;  /* 0x00018d00ff057b82 */ /* 0x000e240000000800 */
[----:B0-----:R-:W-:-:S05]  /*0980*/  IADD3 R5, P0, R2, R5, RZ ;  /* 0x0000000502057210 */ /* 0x001fca0007f1e0ff */
[----:B------:R-:W-:-:S04]  /*0990*/  IMAD.X R11, RZ, RZ, R3, P0 ;  /* 0x000000ffff0b7224 */ /* 0x000fc800000e0603 */
[----:B------:R-:W-:-:S04]  /*09a0*/  IMAD.WIDE.U32 R6, R11, R16, RZ ;  /* 0x000000100b067225 */ /* 0x000fc800078e00ff */
[----:B------:R-:W-:-:S04]  /*09b0*/  IMAD.WIDE.U32 R12, P0, R5, R17, R6 ;  /* 0x00000011050c7225 */ /* 0x000fc80007800006 */
[----:B------:R-:W-:-:S04]  /*09c0*/  IMAD.WIDE.U32 R6, R5, R16, RZ ;  /* 0x0000001005067225 */ /* 0x000fc800078e00ff */
[----:B------:R-:W-:Y:S01]  /*09d0*/  IMAD.X R15, RZ, RZ, RZ, P0 ;  /* 0x000000ffff0f7224 */ /* 0x000fe200000e06ff */
[----:B------:R-:W-:Y:S01]  /*09e0*/  IADD3 RZ, P0, R7, R12, RZ ;  /* 0x0000000c07ff7210 */ /* 0x000fe20007f1e0ff */
[----:B------:R-:W-:-:S04]  /*09f0*/  IMAD.MOV.U32 R14, RZ, RZ, R13 ;  /* 0x000000ffff0e7224 */ /* 0x000fc800078e000d */
[----:B------:R-:W-:-:S08]  /*0a00*/  IMAD.WIDE.U32.X R6, R11, R17, R14, P0 ;  /* 0x000000110b067225 */ /* 0x000fd000000e040e */
.L_x_6:
[--C-:B------:R-:W-:Y:S01]  /*0a10*/  SHF.R.U64 R26, R6, R18, R7.reuse ;  /* 0x00000012061a7219 */ /* 0x100fe20000001207 */
[----:B------:R-:W0:Y:S01]  /*0a20*/  LDC.64 R22, c[0x0][0x640] ;  /* 0x00019000ff167b82 */ /* 0x000e220000000a00 */
[----:B------:R-:W-:Y:S01]  /*0a30*/  I2FP.F32.U32 R5, R8 ;  /* 0x0000000800057245 */ /* 0x000fe20000201000 */
[----:B------:R-:W-:Y:S01]  /*0a40*/  ULDC UR4, c[0x0][0x150] ;  /* 0x0000540000047ab9 */ /* 0x000fe20000000800 */
[----:B------:R-:W-:Y:S02]  /*0a50*/  SHF.R.U32.HI R6, RZ, R18, R7 ;  /* 0x00000012ff067219 */ /* 0x000fe40000011607 */
[----:B------:R-:W-:Y:S01]  /*0a60*/  IADD3 R11, P0, RZ, -R26, RZ ;  /* 0x8000001aff0b7210 */ /* 0x000fe20007f1e0ff */
[----:B------:R-:W-:Y:S01]  /*0a70*/  FMUL R5, R5, UR4 ;  /* 0x0000000405057c20 */ /* 0x000fe20008400000 */
[----:B------:R-:W-:Y:S01]  /*0a80*/  ULDC UR4, c[0x0][0x154] ;  /* 0x0000550000047ab9 */ /* 0x000fe20000000800 */
[----:B------:R-:W1:Y:S02]  /*0a90*/  LDC R14, c[0x0][0x618] ;  /* 0x00018600ff0e7b82 */ /* 0x000e640000000800 */
[----:B------:R-:W-:-:S02]  /*0aa0*/  IMAD.X R13, RZ, RZ, ~R6, P0 ;  /* 0x000000ffff0d7224 */ /* 0x000fc400000e0e06 */
[----:B------:R-:W2:Y:S01]  /*0ab0*/  F2I.U32.TRUNC.NTZ R5, R5 ;  /* 0x0000000500057305 */ /* 0x000ea2000020f000 */
[----:B------:R-:W-:-:S03]  /*0ac0*/  IMAD.WIDE.U32 R6, R11, R20, R2 ;  /* 0x000000140b067225 */ /* 0x000fc600078e0002 */
[----:B------:R-:W3:Y:S01]  /*0ad0*/  LDC R9, c[0x0][0x144] ;  /* 0x00005100ff097b82 */ /* 0x000ee20000000800 */
[----:B------:R-:W-:-:S04]  /*0ae0*/  IMAD R12, R13, R20, RZ ;  /* 0x000000140d0c7224 */ /* 0x000fc800078e02ff */
[----:B------:R-:W-:Y:S02]  /*0af0*/  IMAD R11, R11, R21, R12 ;  /* 0x000000150b0b7224 */ /* 0x000fe400078e020c */
[----:B------:R-:W-:Y:S01]  /*0b00*/  IMAD.MOV.U32 R12, RZ, RZ, 0x1 ;  /* 0x00000001ff0c7424 */ /* 0x000fe200078e00ff */
[----:B------:R-:W4:Y:S01]  /*0b10*/  LDC R18, c[0x0][0x608] ;  /* 0x00018200ff127b82 */ /* 0x000f220000000800 */
[----:B------:R-:W-:Y:S01]  /*0b20*/  IMAD.IADD R11, R7, 0x1, R11 ;  /* 0x00000001070b7824 */ /* 0x000fe200078e020b */
[----:B0-----:R-:W-:Y:S01]  /*0b30*/  ISETP.NE.U32.AND P0, PT, R22, RZ, PT ;  /* 0x000000ff1600720c */ /* 0x001fe20003f05070 */
[----:B--2---:R-:W-:-:S03]  /*0b40*/  IMAD.MOV R7, RZ, RZ, -R5 ;  /* 0x000000ffff077224 */ /* 0x004fc600078e0a05 */
[----:B------:R-:W-:Y:S02]  /*0b50*/  ISETP.NE.AND.EX P0, PT, R23, RZ, PT, P0 ;  /* 0x000000ff1700720c */ /* 0x000fe40003f05300 */
[----:B------:R-:W0:Y:S01]  /*0b60*/  LDC R13, c[0x0][0x658] ;  /* 0x00019600ff0d7b82 */ /* 0x000e220000000800 */
[--C-:B-1----:R-:W-:Y:S02]  /*0b70*/  SHF.R.U64 R16, R6, R14, R11.reuse ;  /* 0x0000000e06107219 */ /* 0x102fe4000000120b */
[----:B------:R-:W-:Y:S02]  /*0b80*/  I2FP.F32.U32 R6, R10 ;  /* 0x0000000a00067245 */ /* 0x000fe40000201000 */
[----:B------:R-:W-:-:S03]  /*0b90*/  SHF.R.U32.HI R11, RZ, R14, R11 ;  /* 0x0000000eff0b7219 */ /* 0x000fc6000001160b */
[----:B------:R-:W1:Y:S01]  /*0ba0*/  LDC R17, c[0x0][0x148] ;  /* 0x00005200ff117b82 */ /* 0x000e620000000800 */
[----:B---3--:R-:W-:Y:S02]  /*0bb0*/  IMAD R5, R9, R7, R8 ;  /* 0x0000000709057224 */ /* 0x008fe400078e0208 */
[----:B------:R-:W-:Y:S01]  /*0bc0*/  FMUL R7, R6, UR4 ;  /* 0x0000000406077c20 */ /* 0x000fe20008400000 */
[----:B------:R-:W-:-:S03]  /*0bd0*/  IMAD.MOV.U32 R6, RZ, RZ, -0x1 ;  /* 0xffffffffff067424 */ /* 0x000fc600078e00ff */
[----:B------:R2:W3:Y:S01]  /*0be0*/  F2I.U32.TRUNC.NTZ R15, R7 ;  /* 0x00000007000f7305 */ /* 0x0004e2000020f000 */
[----:B------:R-:W1:Y:S01]  /*0bf0*/  LDC R21, c[0x0][0x600] ;  /* 0x00018000ff157b82 */ /* 0x000e620000000800 */
[-CC-:B----4-:R-:W-:Y:S02]  /*0c00*/  SHF.R.U64 R27, R16, R18.reuse, R11.reuse ;  /* 0x00000012101b7219 */ /* 0x190fe4000000120b */
[----:B------:R-:W-:-:S05]  /*0c10*/  SHF.R.U32.HI R8, RZ, R18, R11 ;  /* 0x00000012ff087219 */ /* 0x000fca000001160b */
[----:B------:R-:W4:Y:S01]  /*0c20*/  LDC R20, c[0x0][0x648] ;  /* 0x00019200ff147b82 */ /* 0x000f220000000800 */
[-CC-:B0-----:R-:W-:Y:S02]  /*0c30*/  SHF.R.U64 R18, R27, R13.reuse, R8.reuse ;  /* 0x0000000d1b127219 */ /* 0x181fe40000001208 */
[-C--:B------:R-:W-:Y:S02]  /*0c40*/  SHF.L.U32 R6, R6, R13.reuse, RZ ;  /* 0x0000000d06067219 */ /* 0x080fe400000006ff */
[-C--:B------:R-:W-:Y:S02]  /*0c50*/  SHF.R.U32.HI R8, RZ, R13.reuse, R8 ;  /* 0x0000000dff087219 */ /* 0x080fe40000011608 */
[----:B------:R-:W-:Y:S01]  /*0c60*/  LOP3.LUT R14, RZ, R6, RZ, 0x33, !PT ;  /* 0x00000006ff0e7212 */ /* 0x000fe200078e33ff */
[----:B------:R-:W0:Y:S01]  /*0c70*/  LDC R25, c[0x0][0x638] ;  /* 0x00018e00ff197b82 */ /* 0x000e220000000800 */
[----:B------:R-:W-:Y:S01]  /*0c80*/  SHF.L.U32 R11, R12, R13, RZ ;  /* 0x0000000d0c0b7219 */ /* 0x000fe200000006ff */
[----:B------:R-:W-:-:S02]  /*0c90*/  IMAD.MOV.U32 R6, RZ, RZ, R18 ;  /* 0x000000ffff067224 */ /* 0x000fc400078e0012 */
[----:B--2---:R-:W-:-:S04]  /*0ca0*/  IMAD.MOV.U32 R7, RZ, RZ, R8 ;  /* 0x000000ffff077224 */ /* 0x004fc800078e0008 */
[----:B------:R-:W2:Y:S01]  /*0cb0*/  LDC R24, c[0x0][0x610] ;  /* 0x00018400ff187b82 */ /* 0x000ea20000000800 */
[----:B---3--:R-:W-:Y:S05]  /*0cc0*/  @!P0 BRA `(.L_x_7) ;  /* 0x0000000000288947 */ /* 0x008fea0003800000 */
[----:B------:R-:W3:Y:S02]  /*0cd0*/  LDC R13, c[0x0][0x64c] ;  /* 0x00019300ff0d7b82 */ /* 0x000ee40000000800 */
[----:B---3--:R-:W-:-:S05]  /*0ce0*/  IADD3 R13, P0, R18, R13, RZ ;  /* 0x0000000d120d7210 */ /* 0x008fca0007f1e0ff */
        /* <DEDUP_REMOVED lines=8> */
.L_x_7:
[----:B----4-:R-:W-:Y:S01]  /*0d70*/  SHF.R.U64 R6, R6, R20, R7 ;  /* 0x0000001406067219 */ /* 0x010fe20000001207 */
[----:B-1----:R-:W-:Y:S01]  /*0d80*/  VIADD R7, R21, 0xffffffff ;  /* 0xffffffff15077836 */ /* 0x002fe20000000000 */
[----:B------:R-:W-:Y:S01]  /*0d90*/  LOP3.LUT R14, R27, R14, RZ, 0xc0, !PT ;  /* 0x0000000e1b0e7212 */ /* 0x000fe200078ec0ff */
[----:B------:R-:W-:Y:S02]  /*0da0*/  IMAD.MOV R15, RZ, RZ, -R15 ;  /* 0x000000ffff0f7224 */ /* 0x000fe400078e0a0f */
[----:B------:R-:W-:Y:S01]  /*0db0*/  IMAD.MOV R8, RZ, RZ, -R6 ;  /* 0x000000ffff087224 */ /* 0x000fe200078e0a06 */
[----:B------:R-:W-:Y:S01]  /*0dc0*/  LOP3.LUT R7, R16, R7, RZ, 0xc0, !PT ;  /* 0x0000000710077212 */ /* 0x000fe200078ec0ff */
[----:B------:R-:W-:Y:S02]  /*0dd0*/  IMAD R14, R11, R6, R14 ;  /* 0x000000060b0e7224 */ /* 0x000fe400078e020e */
[----:B------:R-:W-:Y:S02]  /*0de0*/  @P3 IMAD R5, R17, R15, R10 ;  /* 0x0000000f11053224 */ /* 0x000fe400078e020a */
[----:B0-----:R-:W-:-:S02]  /*0df0*/  IMAD R6, R8, R25, R18 ;  /* 0x0000001908067224 */ /* 0x001fc400078e0212 */
[----:B--2---:R-:W-:Y:S02]  /*0e00*/  IMAD R5, R14, R24, R5 ;  /* 0x000000180e057224 */ /* 0x004fe400078e0205 */
[----:B------:R-:W-:Y:S02]  /*0e10*/  IMAD R8, R6, R21, R7 ;  /* 0x0000001506087224 */ /* 0x000fe400078e0207 */
[----:B------:R-:W-:-:S03]  /*0e20*/  IMAD.MOV.U32 R12, RZ, RZ, 0x1 ;  /* 0x00000001ff0c7424 */ /* 0x000fc600078e00ff */
[----:B------:R-:W-:Y:S02]  /*0e30*/  SEL R6, R8, R5, !P3 ;  /* 0x0000000508067207 */ /* 0x000fe40005800000 */
[----:B------:R-:W-:Y:S01]  /*0e40*/  SEL R7, R5, R8, !P3 ;  /* 0x0000000805077207 */ /* 0x000fe20005800000 */
[----:B------:R-:W-:-:S07]  /*0e50*/  IMAD.MOV.U32 R5, RZ, RZ, R26 ;  /* 0x000000ffff057224 */ /* 0x000fce00078e001a */
.L_x_5:
[----:B------:R-:W-:-:S08]  /*0e60*/  NOP ;  /* 0x0000000000007918 */ /* 0x000fd00000000000 */
[----:B------:R-:W0:Y:S02]  /*0e70*/  USETMAXREG.TRY_ALLOC.CTAPOOL UP0, 0xe8 ;  /* 0x000000e8000079c8 */ /* 0x000e240008000600 */
[----:B0-----:R-:W-:-:S13]  /*0e80*/  PLOP3.LUT P0, PT, PT, PT, UP0, 0x80, 0x0 ;  /* 0x000000000000781c */ /* 0x001fda0003f0f008 */
[----:B------:R-:W-:Y:S05]  /*0e90*/  @!P0 BRA `(.L_x_5) ;  /* 0xfffffffc00f08947 */ /* 0x000fea000383ffff */
[----:B------:R-:W-:Y:S01]  /*0ea0*/  ULDC.64 UR4, c[0x0][0x598] ;  /* 0x0001660000047ab9 */ /* 0x000fe20000000a00 */
[----:B------:R-:W-:Y:S01]  /*0eb0*/  ULDC.64 UR46, c[0x0][0x208] ;  /* 0x00008200002e7ab9 */ /* 0x000fe20000000a00 */
[----:B------:R-:W-:-:S04]  /*0ec0*/  ISETP.NE.U32.AND P0, PT, RZ, UR4, PT ;  /* 0x00000004ff007c0c */ /* 0x000fc8000bf05070 */
[----:B------:R-:W-:-:S13]  /*0ed0*/  ISETP.NE.AND.EX P0, PT, RZ, UR5, PT, P0 ;  /* 0x00000005ff007c0c */ /* 0x000fda000bf05300 */
[----:B------:R-:W-:Y:S05]  /*0ee0*/  @!P0 BRA `(.L_x_8) ;  /* 0x00000000001c8947 */ /* 0x000fea0003800000 */
[----:B------:R-:W0:Y:S02]  /*0ef0*/  LDC.64 R8, c[0x0][0x598] ;  /* 0x00016600ff087b82 */ /* 0x000e240000000a00 */
[----:B0-----:R-:W2:Y:S02]  /*0f00*/  LDG.E.64 R8, desc[UR46][R8.64] ;  /* 0x0000002e08087981 */ /* 0x001ea4000c1e1b00 */
[----:B--2---:R-:W-:-:S04]  /*0f10*/  ISETP.NE.U32.AND P0, PT, R8, RZ, PT ;  /* 0x000000ff0800720c */ /* 0x004fc80003f05070 */
[----:B------:R-:W-:-:S13]  /*0f20*/  ISETP.NE.AND.EX P0, PT, R9, RZ, PT, P0 ;  /* 0x000000ff0900720c */ /* 0x000fda0003f05300 */
[----:B------:R-:W-:Y:S05]  /*0f30*/  @!P0 BRA `(.L_x_8) ;  /* 0x0000000000088947 */ /* 0x000fea0003800000 */
[----:B------:R0:W5:Y:S01]  /*0f40*/  LD.E R8, desc[UR46][R8.64] ;  /* 0x0000002e08087980 */ /* 0x000162000c101900 */
[----:B------:R-:W-:Y:S05]  /*0f50*/  BRA `(.L_x_9) ;  /* 0x0000000000207947 */ /* 0x000fea0003800000 */
.L_x_8:
[----:B------:R-:W-:Y:S02]  /*0f60*/  ULDC.64 UR4, c[0x0][0x588] ;  /* 0x0001620000047ab9 */ /* 0x000fe40000000a00 */
[----:B------:R-:W-:-:S04]  /*0f70*/  ISETP.NE.U32.AND P0, PT, RZ, UR4, PT ;  /* 0x00000004ff007c0c */ /* 0x000fc8000bf05070 */
[----:B------:R-:W-:-:S13]  /*0f80*/  ISETP.NE.AND.EX P0, PT, RZ, UR5, PT, P0 ;  /* 0x00000005ff007c0c */ /* 0x000fda000bf05300 */
[----:B------:R-:W-:Y:S05]  /*0f90*/  @!P0 BRA `(.L_x_10) ;  /* 0x00000000000c8947 */ /* 0x000fea0003800000 */
[----:B------:R-:W0:Y:S02]  /*0fa0*/  LDC.64 R8, c[0x0][0x588] ;  /* 0x00016200ff087b82 */ /* 0x000e240000000a00 */
[----:B0-----:R1:W5:Y:S01]  /*0fb0*/  LDG.E R8, desc[UR46][R8.64] ;  /* 0x0000002e08087981 */ /* 0x001362000c1e1900 */
[----:B------:R-:W-:Y:S05]  /*0fc0*/  BRA `(.L_x_9) ;  /* 0x0000000000047947 */ /* 0x000fea0003800000 */
.L_x_10:
[----:B------:R-:W2:Y:S02]  /*0fd0*/  LDC R8, c[0x0][0x580] ;  /* 0x00016000ff087b82 */ /* 0x000ea40000000800 */
.L_x_9:
[----:B------:R-:W-:Y:S02]  /*0fe0*/  ULDC.64 UR4, c[0x0][0x5a0] ;  /* 0x0001680000047ab9 */ /* 0x000fe40000000a00 */
[----:B------:R-:W-:-:S04]  /*0ff0*/  ISETP.NE.U32.AND P0, PT, RZ, UR4, PT ;  /* 0x00000004ff007c0c */ /* 0x000fc8000bf05070 */
[----:B------:R-:W-:-:S13]  /*1000*/  ISETP.NE.AND.EX P0, PT, RZ, UR5, PT, P0 ;  /* 0x00000005ff007c0c */ /* 0x000fda000bf05300 */
[----:B------:R-:W-:Y:S05]  /*1010*/  @!P0 BRA `(.L_x_11) ;  /* 0x00000000001c8947 */ /* 0x000fea0003800000 */
[----:B------:R-:W3:Y:S02]  /*1020*/  LDC.64 R10, c[0x0][0x5a0] ;  /* 0x00016800ff0a7b82 */ /* 0x000ee40000000a00 */
[----:B---3--:R-:W3:Y:S02]  /*1030*/  LDG.E.64 R10, desc[UR46][R10.64] ;  /* 0x0000002e0a0a7981 */ /* 0x008ee4000c1e1b00 */
[----:B---3--:R-:W-:-:S04]  /*1040*/  ISETP.NE.U32.AND P0, PT, R10, RZ, PT ;  /* 0x000000ff0a00720c */ /* 0x008fc80003f05070 */
[----:B------:R-:W-:-:S13]  /*1050*/  ISETP.NE.AND.EX P0, PT, R11, RZ, PT, P0 ;  /* 0x000000ff0b00720c */ /* 0x000fda0003f05300 */
[----:B------:R-:W-:Y:S05]  /*1060*/  @!P0 BRA `(.L_x_11) ;  /* 0x0000000000088947 */ /* 0x000fea0003800000 */
[----:B01----:R0:W5:Y:S01]  /*1070*/  LD.E R9, desc[UR46][R10.64] ;  /* 0x0000002e0a097980 */ /* 0x003162000c101900 */
[----:B------:R-:W-:Y:S05]  /*1080*/  BRA `(.L_x_12) ;  /* 0x0000000000207947 */ /* 0x000fea0003800000 */
.L_x_11:
[----:B------:R-:W-:Y:S02]  /*1090*/  ULDC.64 UR4, c[0x0][0x590] ;  /* 0x0001640000047ab9 */ /* 0x000fe40000000a00 */
[----:B------:R-:W-:-:S04]  /*10a0*/  ISETP.NE.U32.AND P0, PT, RZ, UR4, PT ;  /* 0x00000004ff007c0c */ /* 0x000fc8000bf05070 */
[----:B------:R-:W-:-:S13]  /*10b0*/  ISETP.NE.AND.EX P0, PT, RZ, UR5, PT, P0 ;  /* 0x00000005ff007c0c */ /* 0x000fda000bf05300 */
[----:B------:R-:W-:Y:S05]  /*10c0*/  @!P0 BRA `(.L_x_13) ;  /* 0x00000000000c8947 */ /* 0x000fea0003800000 */
[----:B------:R-:W0:Y:S02]  /*10d0*/  LDC.64 R10, c[0x0][0x590] ;  /* 0x00016400ff0a7b82 */ /* 0x000e240000000a00 */
[----:B01----:R1:W5:Y:S01]  /*10e0*/  LDG.E R9, desc[UR46][R10.64] ;  /* 0x0000002e0a097981 */ /* 0x003362000c1e1900 */
[----:B------:R-:W-:Y:S05]  /*10f0*/  BRA `(.L_x_12) ;  /* 0x0000000000047947 */ /* 0x000fea0003800000 */
.L_x_13:
[----:B01----:R-:W3:Y:S02]  /*1100*/  LDC R9, c[0x0][0x584] ;  /* 0x00016100ff097b82 */ /* 0x003ee40000000800 */
.L_x_12:
[----:B------:R-:W-:-:S13]  /*1110*/  LOP3.LUT P0, RZ, R12, 0xff, RZ, 0xc0, !PT ;  /* 0x000000ff0cff7812 */ /* 0x000fda000780c0ff */
[----:B------:R-:W-:Y:S05]  /*1120*/  @!P0 EXIT ;  /* 0x000000000000894d */ /* 0x000fea0003800000 */
[----:B------:R-:W-:Y:S01]  /*1130*/  ULDC UR4, c[0x0][0x28c] ;  /* 0x0000a30000047ab9 */ /* 0x000fe20000000800 */
[----:B------:R-:W-:Y:S01]  /*1140*/  LOP3.LUT R186, R4, 0x1, RZ, 0xfc, !PT ;  /* 0x0000000104ba7812 */ /* 0x000fe200078efcff */
[----:B------:R-:W-:-:S04]  /*1150*/  UIADD3 UR4, UR4, 0x1f, URZ ;  /* 0x0000001f04047890 */ /* 0x000fc8000fffe03f */
[----:B------:R-:W-:-:S04]  /*1160*/  USHF.R.S32.HI UR5, URZ, 0x1f, UR4 ;  /* 0x0000001f3f057899 */ /* 0x000fc80008011404 */
[----:B------:R-:W-:-:S03]  /*1170*/  ULEA.HI UR5, UR5, UR4, URZ, 0x5 ;  /* 0x0000000405057291 */ /* 0x000fc6000f8f283f */
[----:B------:R-:W-:Y:S01]  /*1180*/  UMOV UR4, URZ ;  /* 0x0000003f00047c82 */ /* 0x000fe20008000000 */
[----:B------:R-:W-:-:S03]  /*1190*/  USHF.R.S32.HI UR40, URZ, 0x5, UR5 ;  /* 0x000000053f287899 */ /* 0x000fc60008011405 */
[----:B------:R-:W-:-:S09]  /*11a0*/  UMOV UR5, URZ ;  /* 0x0000003f00057c82 */ /* 0x000fd20008000000 */
.L_x_214:
[----:B01----:R-:W-:Y:S01]  /*11b0*/  LOP3.LUT R10, R0, 0x80, RZ, 0xc0, !PT ;  /* 0x00000080000a7812 */ /* 0x003fe200078ec0ff */
[----:B------:R-:W0:Y:S01]  /*11c0*/  S2UR UR10, SR_CgaCtaId ;  /* 0x00000000000a79c3 */ /* 0x000e220000008800 */
[----:B------:R-:W-:Y:S01]  /*11d0*/  UMOV UR41, 0x400 ;  /* 0x0000040000297882 */ /* 0x000fe20000000000 */
[----:B------:R-:W-:Y:S01]  /*11e0*/  UMOV UR6, URZ ;  /* 0x0000003f00067c82 */ /* 0x000fe20008000000 */
[----:B------:R-:W-:Y:S01]  /*11f0*/  SHF.R.U32.HI R14, RZ, 0x7, R10 ;  /* 0x00000007ff0e7819 */ /* 0x000fe2000001160a */
[----:B------:R-:W-:Y:S01]  /*1200*/  UMOV UR7, URZ ;  /* 0x0000003f00077c82 */ /* 0x000fe20008000000 */
[----:B------:R-:W-:Y:S01]  /*1210*/  UMOV UR43, UR5 ;  /* 0x00000005002b7c82 */ /* 0x000fe20008000000 */
[----:B------:R-:W-:Y:S02]  /*1220*/  CS2R R12, SRZ ;  /* 0x00000000000c7805 */ /* 0x000fe4000001ff00 */
[----:B------:R-:W-:Y:S01]  /*1230*/  CS2R R16, SRZ ;  /* 0x0000000000107805 */ /* 0x000fe2000001ff00 */
[----:B------:R-:W1:Y:S01]  /*1240*/  LDC R10, c[0x0][0x28c] ;  /* 0x0000a300ff0a7b82 */ /* 0x000e620000000800 */
[----:B----4-:R-:W4:Y:S01]  /*1250*/  SHFL.IDX PT, R14, R14, RZ, 0x1f ;  /* 0x00001fff0e0e7589 */ /* 0x010f2200000e0000 */
[----:B------:R-:W-:-:S02]  /*1260*/  CS2R R18, SRZ ;  /* 0x0000000000127805 */ /* 0x000fc4000001ff00 */
[----:B------:R-:W-:Y:S02]  /*1270*/  CS2R R20, SRZ ;  /* 0x0000000000147805 */ /* 0x000fe4000001ff00 */
[----:B------:R-:W-:Y:S02]  /*1280*/  CS2R R22, SRZ ;  /* 0x0000000000167805 */ /* 0x000fe4000001ff00 */
[----:B------:R-:W-:Y:S02]  /*1290*/  CS2R R112, SRZ ;  /* 0x0000000000707805 */ /* 0x000fe4000001ff00 */
[----:B------:R-:W-:Y:S02]  /*12a0*/  CS2R R114, SRZ ;  /* 0x0000000000727805 */ /* 0x000fe4000001ff00 */
[----:B------:R-:W-:Y:S02]  /*12b0*/  CS2R R116, SRZ ;  /* 0x0000000000747805 */ /* 0x000fe4000001ff00 */
[----:B------:R-:W-:-:S02]  /*12c0*/  CS2R R118, SRZ ;  /* 0x0000000000767805 */ /* 0x000fc4000001ff00 */
[----:B------:R-:W-:Y:S02]  /*12d0*/  CS2R R120, SRZ ;  /* 0x0000000000787805 */ /* 0x000fe4000001ff00 */
[----:B------:R-:W-:Y:S02]  /*12e0*/  CS2R R122, SRZ ;  /* 0x00000000007a7805 */ /* 0x000fe4000001ff00 */
[----:B------:R-:W-:Y:S02]  /*12f0*/  CS2R R124, SRZ ;  /* 0x00000000007c7805 */ /* 0x000fe4000001ff00 */
[----:B------:R-:W-:Y:S02]  /*1300*/  CS2R R126, SRZ ;  /* 0x00000000007e7805 */ /* 0x000fe4000001ff00 */
[----:B------:R-:W-:Y:S02]  /*1310*/  CS2R R128, SRZ ;  /* 0x0000000000807805 */ /* 0x000fe4000001ff00 */
[----:B------:R-:W-:-:S02]  /*1320*/  CS2R R130, SRZ ;  /* 0x0000000000827805 */ /* 0x000fc4000001ff00 */
[----:B------:R-:W-:Y:S01]  /*1330*/  CS2R R132, SRZ ;  /* 0x0000000000847805 */ /* 0x000fe2000001ff00 */
[----:B0-----:R-:W-:Y:S01]  /*1340*/  ULEA UR41, UR10, UR41, 0x18 ;  /* 0x000000290a297291 */ /* 0x001fe2000f8ec03f */
[----:B------:R-:W-:Y:S02]  /*1350*/  CS2R R134, SRZ ;  /* 0x0000000000867805 */ /* 0x000fe4000001ff00 */
[----:B------:R-:W-:Y:S02]  /*1360*/  CS2R R136, SRZ ;  /* 0x0000000000887805 */ /* 0x000fe4000001ff00 */
[----:B------:R-:W-:Y:S02]  /*1370*/  CS2R R138, SRZ ;  /* 0x00000000008a7805 */ /* 0x000fe4000001ff00 */
[----:B------:R-:W-:Y:S02]  /*1380*/  CS2R R140, SRZ ;  /* 0x00000000008c7805 */ /* 0x000fe4000001ff00 */
[----:B------:R-:W-:-:S02]  /*1390*/  CS2R R142, SRZ ;  /* 0x00000000008e7805 */ /* 0x000fc4000001ff00 */
[----:B------:R-:W-:Y:S02]  /*13a0*/  CS2R R144, SRZ ;  /* 0x0000000000907805 */ /* 0x000fe4000001ff00 */
[----:B------:R-:W-:Y:S02]  /*13b0*/  CS2R R146, SRZ ;  /* 0x0000000000927805 */ /* 0x000fe4000001ff00 */
[----:B-1----:R-:W-:Y:S02]  /*13c0*/  ISETP.GE.AND P0, PT, R10, 0x1, PT ;  /* 0x000000010a00780c */ /* 0x002fe40003f06270 */
[----:B------:R-:W-:Y:S02]  /*13d0*/  CS2R R10, SRZ ;  /* 0x00000000000a7805 */ /* 0x000fe4000001ff00 */
[----:B----4-:R-:W-:Y:S02]  /*13e0*/  R2UR UR8, R14 ;  /* 0x000000000e0872ca */ /* 0x010fe400000e0000 */
        /* <DEDUP_REMOVED lines=11> */
[----:B------:R-:W-:Y:S01]  /*14a0*/  CS2R R168, SRZ ;  /* 0x0000000000a87805 */ /* 0x000fe2000001ff00 */
[----:B------:R-:W-:Y:S01]  /*14b0*/  ULEA.HI UR9, UR8, UR8, URZ, 0x1 ;  /* 0x0000000808097291 */ /* 0x000fe2000f8f083f */
[----:B------:R-:W-:-:S02]  /*14c0*/  CS2R R170, SRZ ;  /* 0x0000000000aa7805 */ /* 0x000fc4000001ff00 */
[----:B------:R-:W-:Y:S02]  /*14d0*/  CS2R R172, SRZ ;  /* 0x0000000000ac7805 */ /* 0x000fe4000001ff00 */
[----:B------:R-:W-:Y:S01]  /*14e0*/  CS2R R174, SRZ ;  /* 0x0000000000ae7805 */ /* 0x000fe2000001ff00 */
[----:B------:R-:W-:Y:S01]  /*14f0*/  ULOP3.LUT UR9, UR9, 0x1ffffe, URZ, 0xc0, !UPT ;  /* 0x001ffffe09097892 */ /* 0x000fe2000f8ec03f */
[----:B------:R-:W-:Y:S02]  /*1500*/  CS2R R176, SRZ ;  /* 0x0000000000b07805 */ /* 0x000fe4000001ff00 */
[----:B------:R-:W-:Y:S02]  /*1510*/  CS2R R178, SRZ ;  /* 0x0000000000b27805 */ /* 0x000fe4000001ff00 */
[----:B------:R-:W-:Y:S01]  /*1520*/  CS2R R180, SRZ ;  /* 0x0000000000b47805 */ /* 0x000fe2000001ff00 */
[----:B------:R-:W-:Y:S01]  /*1530*/  UIADD3 UR9, UR8, -UR9, URZ ;  /* 0x8000000908097290 */ /* 0x000fe2000fffe03f */
[----:B------:R-:W-:-:S02]  /*1540*/  CS2R R182, SRZ ;  /* 0x0000000000b67805 */ /* 0x000fc4000001ff00 */
[----:B------:R-:W-:Y:S01]  /*1550*/  CS2R R184, SRZ ;  /* 0x0000000000b87805 */ /* 0x000fe2000001ff00 */
[----:B------:R-:W-:Y:S01]  /*1560*/  UMOV UR8, URZ ;  /* 0x0000003f00087c82 */ /* 0x000fe20008000000 */
[----:B------:R-:W-:Y:S01]  /*1570*/  ULEA UR9, UR9, UR41, 0xb ;  /* 0x0000002909097291 */ /* 0x000fe2000f8e583f */
[----:B------:R-:W-:Y:S01]  /*1580*/  IMAD.U32 R190, RZ, RZ, UR4 ;  /* 0x00000004ffbe7e24 */ /* 0x000fe2000f8e00ff */
[----:B------:R-:W-:Y:S02]  /*1590*/  CS2R R104, SRZ ;  /* 0x0000000000687805 */ /* 0x000fe4000001ff00 */
[----:B------:R-:W-:Y:S01]  /*15a0*/  CS2R R106, SRZ ;  /* 0x00000000006a7805 */ /* 0x000fe2000001ff00 */
[----:B------:R-:W-:Y:S01]  /*15b0*/  UIADD3 UR9, UR9, 0x280, URZ ;  /* 0x0000028009097890 */ /* 0x000fe2000fffe03f */
[----:B------:R-:W-:Y:S02]  /*15c0*/  CS2R R108, SRZ ;  /* 0x00000000006c7805 */ /* 0x000fe4000001ff00 */
[----:B------:R-:W-:-:S02]  /*15d0*/  CS2R R110, SRZ ;  /* 0x00000000006e7805 */ /* 0x000fc4000001ff00 */
[----:B------:R-:W-:Y:S01]  /*15e0*/  CS2R R96, SRZ ;  /* 0x0000000000607805 */ /* 0x000fe2000001ff00 */
[----:B------:R-:W-:Y:S01]  /*15f0*/  USHF.R.U32.HI UR9, URZ, 0x4, UR9 ;  /* 0x000000043f097899 */ /* 0x000fe20008011609 */
[----:B------:R-:W-:Y:S02]  /*1600*/  CS2R R98, SRZ ;  /* 0x0000000000627805 */ /* 0x000fe4000001ff00 */
[----:B------:R-:W-:Y:S02]  /*1610*/  CS2R R100, SRZ ;  /* 0x0000000000647805 */ /* 0x000fe4000001ff00 */
[----:B------:R-:W-:Y:S01]  /*1620*/  CS2R R102, SRZ ;  /* 0x0000000000667805 */ /* 0x000fe2000001ff00 */
[----:B------:R-:W-:Y:S01]  /*1630*/  ULOP3.LUT UR42, UR9, 0x3fff, URZ, 0xc0, !UPT ;  /* 0x00003fff092a7892 */ /* 0x000fe2000f8ec03f */
        /* <DEDUP_REMOVED lines=34> */
[----:B---3--:R-:W-:Y:S02]  /*1860*/  CS2R R28, SRZ ;  /* 0x00000000001c7805 */ /* 0x008fe4000001ff00 */
[----:B------:R-:W-:Y:S01]  /*1870*/  CS2R R30, SRZ ;  /* 0x00000000001e7805 */ /* 0x000fe2000001ff00 */
[----:B------:R-:W-:Y:S06]  /*1880*/  @!P0 BRA `(.L_x_14) ;  /* 0x0000000c00508947 */ /* 0x000fec0003800000 */
[----:B------:R-:W-:-:S13]  /*1890*/  ISETP.NE.AND P1, PT, R186, 0x3, PT ;  /* 0x00000003ba00780c */ /* 0x000fda0003f25270 */
[----:B------:R-:W-:Y:S05]  /*18a0*/  @!P1 BRA `(.L_x_15) ;  /* 0x0000000000049947 */ /* 0x000fea0003800000 */
[----:B------:R-:W-:Y:S01]  /*18b0*/  BPT.TRAP 0x1 ;  /* 0x000000040000795c */ /* 0x000fe20000300000 */
.L_x_15:
[----:B------:R-:W-:Y:S01]  /*18c0*/  ULEA UR7, UR5, UR41, 0x3 ;  /* 0x0000002905077291 */ /* 0x000fe2000f8e183f */
[----:B------:R-:W-:-:S05]  /*18d0*/  IMAD.U32 R11, RZ, RZ, UR4 ;  /* 0x00000004ff0b7e24 */ /* 0x000fca000f8e00ff */
[----:B------:R-:W-:-:S04]  /*18e0*/  SHF.L.U32 R11, R11, 0x1f, RZ ;  /* 0x0000001f0b0b7819 */ /* 0x000fc800000006ff */
[----:B------:R0:W1:Y:S01]  /*18f0*/  SYNCS.PHASECHK.TRANS64.TRYWAIT P0, [UR7], R11 ;  /* 0x0000000bff0075a7 */ /* 0x0000620008000147 */
[----:B------:R-:W-:Y:S05]  /*1900*/  @!P1 BRA `(.L_x_16) ;  /* 0x0000000000049947 */ /* 0x000fea0003800000 */
[----:B------:R-:W-:Y:S01]  /*1910*/  BPT.TRAP 0x1 ;  /* 0x000000040000795c */ /* 0x000fe20000300000 */
.L_x_16:
[----:B------:R-:W-:Y:S01]  /*1920*/  UMOV UR6, 0x1 ;  /* 0x0000000100067882 */ /* 0x000fe20000000000 */
[----:B------:R-:W-:Y:S01]  /*1930*/  IMAD.MOV.U32 R10, RZ, RZ, RZ ;  /* 0x000000ffff0a7224 */ /* 0x000fe200078e00ff */
[----:B-1----:R-:W-:Y:S06]  /*1940*/  @P0 BRA `(.L_x_17) ;  /* 0x0000000000080947 */ /* 0x002fec0003800000 */
[----:B------:R-:W1:Y:S02]  /*1950*/  SYNCS.PHASECHK.TRANS64.TRYWAIT P0, [UR7], R11 ;  /* 0x0000000bff0075a7 */ /* 0x000e640008000147 */
[----:B-1----:R-:W-:Y:S05]  /*1960*/  @!P0 BRA `(.L_x_18) ;  /* 0x000000ac00f08947 */ /* 0x002fea0003800000 */
.L_x_17:
[----:B------:R-:W-:Y:S01]  /*1970*/  UIADD3 UR7, UR41, 0x17280, URZ ;  /* 0x0001728029077890 */ /* 0x000fe2000fffe03f */
[----:B------:R-:W-:Y:S01]  /*1980*/  WARPGROUP.ARRIVE ;  /* 0x00000000000079c5 */ /* 0x000fe20000000000 */
[----:B------:R-:W-:Y:S01]  /*1990*/  ULOP3.LUT UR8, UR42, 0x10000, URZ, 0xfc, !UPT ;  /* 0x000100002a087892 */ /* 0x000fe2000f8efc3f */
[----:B01----:R-:W-:Y:S01]  /*19a0*/  IMAD.MOV.U32 R11, RZ, RZ, RZ ;  /* 0x000000ffff0b7224 */ /* 0x003fe200078e00ff */
[----:B------:R-:W-:Y:S01]  /*19b0*/  USHF.R.U32.HI UR7, URZ, 0x4, UR7 ;  /* 0x000000043f077899 */ /* 0x000fe20008011607 */
[----:B------:R-:W-:Y:S01]  /*19c0*/  CS2R R12, SRZ ;  /* 0x00000000000c7805 */ /* 0x000fe2000001ff00 */
[----:B------:R-:W-:Y:S01]  /*19d0*/  ULEA UR8, UR5, UR8, 0x8 ;  /* 0x0000000805087291 */ /* 0x000fe2000f8e403f */
[----:B------:R-:W-:Y:S01]  /*19e0*/  CS2R R14, SRZ ;  /* 0x00000000000e7805 */ /* 0x000fe2000001ff00 */
[----:B------:R-:W-:Y:S01]  /*19f0*/  ULOP3.LUT UR7, UR7, 0x3fff, URZ, 0xc0, !UPT ;  /* 0x00003fff07077892 */ /* 0x000fe2000f8ec03f */
[----:B------:R-:W-:Y:S01]  /*1a00*/  CS2R R16, SRZ ;  /* 0x0000000000107805 */ /* 0x000fe2000001ff00 */
[----:B------:R-:W-:Y:S01]  /*1a10*/  UMOV UR9, 0xc0000010 ;  /* 0xc000001000097882 */ /* 0x000fe20000000000 */
[----:B------:R-:W-:Y:S01]  /*1a20*/  UMOV UR11, 0xc0000010 ;  /* 0xc0000010000b7882 */ /* 0x000fe20000000000 */
[----:B------:R-:W-:Y:S01]  /*1a30*/  ULOP3.LUT UR7, UR7, 0x10000, URZ, 0xfc, !UPT ;  /* 0x0001000007077892 */ /* 0x000fe2000f8efc3f */
[----:B------:R-:W-:-:S02]  /*1a40*/  CS2R R18, SRZ ;  /* 0x0000000000127805 */ /* 0x000fc4000001ff00 */
[----:B------:R-:W-:Y:S02]  /*1a50*/  CS2R R20, SRZ ;  /* 0x0000000000147805 */ /* 0x000fe4000001ff00 */
[----:B------:R-:W-:Y:S01]  /*1a60*/  CS2R R22, SRZ ;  /* 0x0000000000167805 */ /* 0x000fe2000001ff00 */
[----:B------:R-:W-:Y:S01]  /*1a70*/  UIMAD UR7, UR5, 0x160, UR7 ;  /* 0x00000160050778a4 */ /* 0x000fe2000f8e0207 */
[----:B------:R-:W-:Y:S02]  /*1a80*/  CS2R R112, SRZ ;  /* 0x0000000000707805 */ /* 0x000fe4000001ff00 */
[----:B------:R-:W-:Y:S02]  /*1a90*/  CS2R R114, SRZ ;  /* 0x0000000000727805 */ /* 0x000fe4000001ff00 */
[----:B------:R-:W-:Y:S01]  /*1aa0*/  CS2R R116, SRZ ;  /* 0x0000000000747805 */ /* 0x000fe2000001ff00 */
[----:B------:R-:W-:Y:S01]  /*1ab0*/  UIADD3 UR12, UR7, 0x20, URZ ;  /* 0x00000020070c7890 */ /* 0x000fe2000fffe03f */
[----:B------:R-:W-:Y:S01]  /*1ac0*/  CS2R R118, SRZ ;  /* 0x0000000000767805 */ /* 0x000fe2000001ff00 */
[----:B------:R-:W-:Y:S01]  /*1ad0*/  UIADD3 UR13, UR7, 0x40, URZ ;  /* 0x00000040070d7890 */ /* 0x000fe2000fffe03f */
[----:B------:R-:W-:Y:S01]  /*1ae0*/  CS2R R120, SRZ ;  /* 0x0000000000787805 */ /* 0x000fe2000001ff00 */
[----:B------:R-:W-:Y:S01]  /*1af0*/  UMOV UR10, UR7 ;  /* 0x00000007000a7c82 */ /* 0x000fe20008000000 */
[----:B------:R-:W-:Y:S01]  /*1b00*/  CS2R R122, SRZ ;  /* 0x00000000007a7805 */ /* 0x000fe2000001ff00 */
[----:B------:R-:W-:Y:S01]  /*1b10*/  QGMMA.64x16x32.F32.E4M3.E4M3 R104, gdesc[UR8], RZ, !UPT ;  /* 0x00200000086879f3 */ /* 0x000fe2000c7008ff */
[----:B------:R-:W-:Y:S01]  /*1b20*/  UMOV UR10, UR12 ;  /* 0x0000000c000a7c82 */ /* 0x000fe20008000000 */
[----:B------:R-:W-:Y:S01]  /*1b30*/  UIADD3 UR12, UR7, 0x60, URZ ;  /* 0x00000060070c7890 */ /* 0x000fe2000fffe03f */
[----:B------:R-:W-:Y:S01]  /*1b40*/  CS2R R124, SRZ ;  /* 0x00000000007c7805 */ /* 0x000fe2000001ff00 */
[----:B------:R-:W-:Y:S01]  /*1b50*/  UMOV UR11, 0xc0000010 ;  /* 0xc0000010000b7882 */ /* 0x000fe20000000000 */
[----:B------:R-:W-:Y:S01]  /*1b60*/  CS2R R126, SRZ ;  /* 0x00000000007e7805 */ /* 0x000fe2000001ff00 */
[----:B------:R-:W-:Y:S01]  /*1b70*/  QGMMA.64x16x32.F32.E4M3.E4M3 R96, gdesc[UR8], RZ, !UPT ;  /* 0x00200000086079f3 */ /* 0x000fe2000c7008ff */
[----:B------:R-:W-:Y:S01]  /*1b80*/  UMOV UR10, UR13 ;  /* 0x0000000d000a7c82 */ /* 0x000fe20008000000 */
[----:B------:R-:W-:Y:S01]  /*1b90*/  UMOV UR11, 0xc0000010 ;  /* 0xc0000010000b7882 */ /* 0x000fe20000000000 */
[----:B------:R-:W-:Y:S01]  /*1ba0*/  UIADD3 UR13, UR7, 0x80, URZ ;  /* 0x00000080070d7890 */ /* 0x000fe2000fffe03f */
        /* <DEDUP_REMOVED lines=25> */
[----:B------:R-:W-:Y:S01]  /*1d40*/  UIADD3 UR7, UR7, 0x140, URZ ;  /* 0x0000014007077890 */ /* 0x000fe2000fffe03f */
[----:B------:R-:W-:Y:S01]  /*1d50*/  QGMMA.64x16x32.F32.E4M3.E4M3 R48, gdesc[UR8], RZ, !UPT ;  /* 0x00200000083079f3 */ /* 0x000fe2000c7008ff */
[----:B------:R-:W-:Y:S01]  /*1d60*/  UMOV UR10, UR13 ;  /* 0x0000000d000a7c82 */ /* 0x000fe20008000000 */
[----:B------:R-:W-:Y:S01]  /*1d70*/  UMOV UR11, 0xc0000010 ;  /* 0xc0000010000b7882 */ /* 0x000fe20000000000 */
[----:B------:R-:W-:Y:S01]  /*1d80*/  CS2R R138, SRZ ;  /* 0x00000000008a7805 */ /* 0x000fe2000001ff00 */
[----:B------:R-:W-:Y:S01]  /*1d90*/  QGMMA.64x16x32.F32.E4M3.E4M3 R40, gdesc[UR8], RZ, !UPT ;  /* 0x00200000082879f3 */ /* 0x000fe2000c7008ff */
[----:B------:R-:W-:Y:S01]  /*1da0*/  UMOV UR10, UR12 ;  /* 0x0000000c000a7c82 */ /* 0x000fe20008000000 */
[----:B------:R-:W-:Y:S01]  /*1db0*/  ULDC UR12, c[0x0][0x50c] ;  /* 0x00014300000c7ab9 */ /* 0x000fe20000000800 */
[----:B------:R-:W-:Y:S01]  /*1dc0*/  UMOV UR11, 0xc0000010 ;  /* 0xc0000010000b7882 */ /* 0x000fe20000000000 */
[----:B------:R-:W-:Y:S01]  /*1dd0*/  UISETP.NE.AND UP0, UPT, UR12, 0x1, UPT ;  /* 0x000000010c00788c */ /* 0x000fe2000bf05270 */
[----:B------:R-:W-:Y:S01]  /*1de0*/  QGMMA.64x16x32.F32.E4M3.E4M3 R32, gdesc[UR8], RZ, !UPT ;  /* 0x00200000082079f3 */ /* 0x000fe2000c7008ff */
[----:B------:R-:W-:Y:S01]  /*1df0*/  UMOV UR10, UR7 ;  /* 0x00000007000a7c82 */ /* 0x000fe20008000000 */
[----:B------:R-:W-:Y:S01]  /*1e00*/  UMOV UR11, 0xc0000010 ;  /* 0xc0000010000b7882 */ /* 0x000fe20000000000 */
[----:B------:R-:W-:Y:S01]  /*1e10*/  USEL UR7, URZ, 0x1, UP0 ;  /* 0x000000013f077887 */ /* 0x000fe20008000000 */
[----:B------:R-:W-:Y:S01]  /*1e20*/  QGMMA.64x16x32.F32.E4M3.E4M3 R24, gdesc[UR8], RZ, !UPT, gsb0 ;  /* 0x00200000081879f3 */ /* 0x000fe2000c0008ff */
[----:B------:R-:W-:-:S02]  /*1e30*/  CS2R R140, SRZ ;  /* 0x00000000008c7805 */ /* 0x000fc4000001ff00 */
[----:B------:R-:W-:Y:S02]  /*1e40*/  CS2R R142, SRZ ;  /* 0x00000000008e7805 */ /* 0x000fe4000001ff00 */
[----:B------:R-:W-:Y:S02]  /*1e50*/  CS2R R144, SRZ ;  /* 0x0000000000907805 */ /* 0x000fe4000001ff00 */
[----:B------:R-:W-:Y:S02]  /*1e60*/  CS2R R146, SRZ ;  /* 0x0000000000927805 */ /* 0x000fe4000001ff00 */
[----:B------:R-:W-:Y:S02]  /*1e70*/  ISETP.NE.AND P0, PT, RZ, UR7, PT ;  /* 0x00000007ff007c0c */ /* 0x000fe4000bf05270 */
        /* <DEDUP_REMOVED lines=19> */
[----:B------:R-:W-:Y:S06]  /*1fb0*/  @!P0 BRA `(.L_x_19) ;  /* 0x0000000400688947 */ /* 0x000fec0003800000 */
[----:B------:R-:W-:Y:S02]  /*1fc0*/  WARPGROUP.DEPBAR.LE gsb0, 0x0 ;  /* 0x00008000000079c5 */ /* 0x000fe40000010000 */
[----:B------:R-:W-:-:S01]  /*1fd0*/  FADD R185, RZ, R104 ;  /* 0x00000068ffb97221 */ /* 0x000fc20000000000 */
[----:B------:R-:W-:Y:S01]  /*1fe0*/  FADD R184, RZ, R105 ;  /* 0x00000069ffb87221 */ /* 0x000fe20000000000 */
        /* <DEDUP_REMOVED lines=86> */
[----:B------:R-:W-:-:S06]  /*2550*/  UMOV UR6, URZ ;  /* 0x0000003f00067c82 */ /* 0x000fcc0008000000 */
.L_x_19:
[----:B------:R-:W-:-:S04]  /*2560*/  UIADD3 UR43, UR5, 0x1, URZ ;  /* 0x00000001052b7890 */ /* 0x000fc8000fffe03f */
[----:B------:R-:W-:-:S04]  /*2570*/  UISETP.NE.AND UP0, UPT, UR43, 0x17, UPT ;  /* 0x000000172b00788c */ /* 0x000fc8000bf05270 */
[----:B------:R-:W-:Y:S02]  /*2580*/  USEL UR8, URZ, 0x1, UP0 ;  /* 0x000000013f087887 */ /* 0x000fe40008000000 */
[----:B------:R-:W-:Y:S02]  /*2590*/  USEL UR43, UR43, URZ, UP0 ;  /* 0x0000003f2b2b7287 */ /* 0x000fe40008000000 */
[----:B------:R-:W-:-:S06]  /*25a0*/  ULOP3.LUT UR8, UR4, UR8, URZ, 0x3c, !UPT ;  /* 0x0000000804087292 */ /* 0x000fcc000f8e3c3f */
[----:B------:R-:W-:Y:S01]  /*25b0*/  IMAD.U32 R190, RZ, RZ, UR8 ;  /* 0x00000008ffbe7e24 */ /* 0x000fe2000f8e00ff */
[----:B------:R-:W-:-:S06]  /*25c0*/  UMOV UR8, 0x1 ;  /* 0x0000000100087882 */ /* 0x000fcc0000000000 */
.L_x_14:
[----:B------:R-:W-:-:S04]  /*25d0*/  UISETP.LT.AND UP0, UPT, UR40, 0x1, UPT ;  /* 0x000000012800788c */ /* 0x000fc8000bf01270 */
[----:B------:R-:W-:-:S04]  /*25e0*/  USEL UR9, UR40, 0x1, UP0 ;  /* 0x0000000128097887 */ /* 0x000fc80008000000 */
[----:B------:R-:W-:-:S04]  /*25f0*/  UIADD3 UR9, UR40, -UR9, URZ ;  /* 0x8000000928097290 */ /* 0x000fc8000fffe03f */
[----:B------:R-:W-:-:S06]  /*2600*/  UISETP.GE.AND UP0, UPT, UR9, 0x1, UPT ;  /* 0x000000010900788c */ /* 0x000fcc000bf06270 */
[----:B------:R-:W-:-:S13]  /*2610*/  PLOP3.LUT P0, PT, PT, PT, UP0, 0x80, 0x0 ;  /* 0x000000000000781c */ /* 0x000fda0003f0f008 */
[----:B------:R-:W-:Y:S05]  /*2620*/  @!P0 BRA `(.L_x_20) ;  /* 0x0000000c001c8947 */ /* 0x000fea0003800000 */
[----:B------:R-:W-:Y:S01]  /*2630*/  IMAD.U32 R187, RZ, RZ, UR9 ;  /* 0x00000009ffbb7e24 */ /* 0x000fe2000f8e00ff */
[----:B------:R-:W-:Y:S01]  /*2640*/  UMOV UR44, UR5 ;  /* 0x00000005002c7c82 */ /* 0x000fe20008000000 */
[----:B------:R-:W-:-:S05]  /*2650*/  ULDC UR45, c[0x0][0x50c] ;  /* 0x00014300002d7ab9 */ /* 0x000fca0000000800 */
.L_x_28:
[----:B------:R-:W-:-:S13]  /*2660*/  ISETP.NE.AND P1, PT, R186, 0x3, PT ;  /* 0x00000003ba00780c */ /* 0x000fda0003f25270 */
[----:B01----:R-:W-:Y:S05]  /*2670*/  @!P1 BRA `(.L_x_21) ;  /* 0x0000000000049947 */ /* 0x003fea0003800000 */
[----:B------:R-:W-:Y:S01]  /*2680*/  BPT.TRAP 0x1 ;  /* 0x000000040000795c */ /* 0x000fe20000300000 */
.L_x_21:
[----:B------:R-:W0:Y:S01]  /*2690*/  S2UR UR9, SR_CgaCtaId ;  /* 0x00000000000979c3 */ /* 0x000e220000008800 */
[----:B------:R-:W-:Y:S01]  /*26a0*/  UMOV UR41, 0x400 ;  /* 0x0000040000297882 */ /* 0x000fe20000000000 */
[----:B------:R-:W-:Y:S01]  /*26b0*/  SHF.L.U32 R188, R190, 0x1f, RZ ;  /* 0x0000001fbebc7819 */ /* 0x000fe200000006ff */
[----:B0-----:R-:W-:-:S04]  /*26c0*/  ULEA UR41, UR9, UR41, 0x18 ;  /* 0x0000002909297291 */ /* 0x001fc8000f8ec03f */
[----:B------:R-:W-:-:S09]  /*26d0*/  ULEA UR9, UR43, UR41, 0x3 ;  /* 0x000000292b097291 */ /* 0x000fd2000f8e183f */
[----:B------:R0:W1:Y:S01]  /*26e0*/  SYNCS.PHASECHK.TRANS64.TRYWAIT P0, [UR9], R188 ;  /* 0x000000bcff0075a7 */ /* 0x0000620008000149 */
[----:B------:R-:W-:Y:S05]  /*26f0*/  @!P1 BRA `(.L_x_22) ;  /* 0x0000000000049947 */ /* 0x000fea0003800000 */
[----:B------:R-:W-:Y:S01]  /*2700*/  BPT.TRAP 0x1 ;  /* 0x000000040000795c */ /* 0x000fe20000300000 */
.L_x_22:
[----:B-1----:R-:W-:Y:S05]  /*2710*/  @P0 BRA `(.L_x_23) ;  /* 0x0000000000080947 */ /* 0x002fea0003800000 */
[----:B------:R-:W1:Y:S02]  /*2720*/  SYNCS.PHASECHK.TRANS64.TRYWAIT P0, [UR9], R188 ;  /* 0x000000bcff0075a7 */ /* 0x000e640008000149 */
[----:B-1----:R-:W-:Y:S05]  /*2730*/  @!P0 BRA `(.L_x_24) ;  /* 0x000000a000948947 */ /* 0x002fea0003800000 */
.L_x_23:
[----:B------:R-:W-:Y:S01]  /*2740*/  ULOP3.LUT UR9, UR42, 0x10000, URZ, 0xfc, !UPT ;  /* 0x000100002a097892 */ /* 0x000fe2000f8efc3f */
[----:B------:R-:W-:Y:S01]  /*2750*/  WARPGROUP.ARRIVE ;  /* 0x00000000000079c5 */ /* 0x000fe20000000000 */
[----:B------:R-:W-:Y:S02]  /*2760*/  UIADD3 UR10, UR41, 0x17280, URZ ;  /* 0x00017280290a7890 */ /* 0x000fe4000fffe03f */
[----:B------:R-:W-:Y:S02]  /*2770*/  UISETP.NE.AND UP0, UPT, UR7, URZ, UPT ;  /* 0x0000003f0700728c */ /* 0x000fe4000bf05270 */
[----:B------:R-:W-:Y:S02]  /*2780*/  USHF.R.U32.HI UR10, URZ, 0x4, UR10 ;  /* 0x000000043f0a7899 */ /* 0x000fe4000801160a */
[----:B------:R-:W-:Y:S02]  /*2790*/  ULEA UR7, UR43, UR9, 0x8 ;  /* 0x000000092b077291 */ /* 0x000fe4000f8e403f */
[----:B------:R-:W-:-:S02]  /*27a0*/  USEL UR8, UR8, URZ, !UP0 ;  /* 0x0000003f08087287 */ /* 0x000fc4000c000000 */
[----:B------:R-:W-:Y:S02]  /*27b0*/  ULOP3.LUT UR10, UR10, 0x3fff, URZ, 0xc0, !UPT ;  /* 0x00003fff0a0a7892 */ /* 0x000fe4000f8ec03f */
[----:B------:R-:W-:Y:S01]  /*27c0*/  UISETP.NE.U32.AND UP0, UPT, UR8, URZ, UPT ;  /* 0x0000003f0800728c */ /* 0x000fe2000bf05070 */
[----:B------:R-:W-:Y:S02]  /*27d0*/  UMOV UR9, 0xc0000010 ;  /* 0xc000001000097882 */ /* 0x000fe40000000000 */
[----:B------:R-:W-:Y:S01]  /*27e0*/  UMOV UR8, UR7 ;  /* 0x0000000700087c82 */ /* 0x000fe20008000000 */
[----:B------:R-:W-:Y:S01]  /*27f0*/  ULOP3.LUT UR7, UR10, 0x10000, URZ, 0xfc, !UPT ;  /* 0x000100000a077892 */ /* 0x000fe2000f8efc3f */
[----:B------:R-:W-:Y:S01]  /*2800*/  UMOV UR11, 0xc0000010 ;  /* 0xc0000010000b7882 */ /* 0x000fe20000000000 */
[----:B------:R-:W-:Y:S02]  /*2810*/  UMOV UR12, UR8 ;  /* 0x00000008000c7c82 */ /* 0x000fe40008000000 */
[----:B------:R-:W-:Y:S01]  /*2820*/  UIMAD UR7, UR43, 0x160, UR7 ;  /* 0x000001602b0778a4 */ /* 0x000fe2000f8e0207 */
[----:B------:R-:W-:Y:S01]  /*2830*/  UMOV UR13, UR9 ;  /* 0x00000009000d7c82 */ /* 0x000fe20008000000 */
[----:B------:R-:W-:-:S02]  /*2840*/  UMOV UR15, 0xc0000010 ;  /* 0xc0000010000f7882 */ /* 0x000fc40000000000 */
[----:B------:R-:W-:Y:S02]  /*2850*/  UIADD3 UR14, UR7, 0x20, URZ ;  /* 0x00000020070e7890 */ /* 0x000fe4000fffe03f */
[----:B------:R-:W-:Y:S02]  /*2860*/  UIADD3 UR18, UR7, 0x40, URZ ;  /* 0x0000004007127890 */ /* 0x000fe4000fffe03f */
[----:B------:R-:W-:Y:S01]  /*2870*/  UMOV UR10, UR7 ;  /* 0x00000007000a7c82 */ /* 0x000fe20008000000 */
[----:B------:R-:W-:Y:S01]  /*2880*/  UIADD3 UR22, UR7, 0x60, URZ ;  /* 0x0000006007167890 */ /* 0x000fe2000fffe03f */
[----:B------:R-:W-:Y:S01]  /*2890*/  QGMMA.64x16x32.F32.E4M3.E4M3 R104, gdesc[UR8], R104, UP0 ;  /* 0x00200000086879f3 */ /* 0x000fe2000bf00868 */
[----:B------:R-:W-:Y:S01]  /*28a0*/  UMOV UR10, UR14 ;  /* 0x0000000e000a7c82 */ /* 0x000fe20008000000 */
[----:B------:R-:W-:Y:S01]  /*28b0*/  UMOV UR11, 0xc0000010 ;  /* 0xc0000010000b7882 */ /* 0x000fe20000000000 */
[----:B------:R-:W-:Y:S01]  /*28c0*/  UIADD3 UR26, UR7, 0xa0, URZ ;  /* 0x000000a0071a7890 */ /* 0x000fe2000fffe03f */
[----:B------:R-:W-:Y:S01]  /*28d0*/  QGMMA.64x16x32.F32.E4M3.E4M3 R96, gdesc[UR8], R96, UP0 ;  /* 0x00200000086079f3 */ /* 0x000fe2000bf00860 */
[----:B------:R-:W-:Y:S01]  /*28e0*/  UIADD3 UR10, UR7, 0x80, URZ ;  /* 0x00000080070a7890 */ /* 0x000fe2000fffe03f */
[----:B------:R-:W-:Y:S01]  /*28f0*/  UMOV UR14, UR18 ;  /* 0x00000012000e7c82 */ /* 0x000fe20008000000 */
[----:B------:R-:W-:Y:S01]  /*2900*/  UIADD3 UR30, UR7, 0xc0, URZ ;  /* 0x000000c0071e7890 */ /* 0x000fe2000fffe03f */
[----:B------:R-:W-:Y:S01]  /*2910*/  QGMMA.64x16x32.F32.E4M3.E4M3 R88, gdesc[UR12], R88, UP0 ;  /* 0x002000000c5879f3 */ /* 0x000fe2000bf00858 */
[----:B------:R-:W-:Y:S01]  /*2920*/  UMOV UR18, UR22 ;  /* 0x0000001600127c82 */ /* 0x000fe20008000000 */
[----:B------:R-:W-:-:S02]  /*2930*/  UIADD3 UR34, UR7, 0xe0, URZ ;  /* 0x000000e007227890 */ /* 0x000fc4000fffe03f */
[----:B------:R-:W-:Y:S01]  /*2940*/  UMOV UR22, UR10 ;  /* 0x0000000a00167c82 */ /* 0x000fe20008000000 */
[----:B------:R-:W-:Y:S02]  /*2950*/  UIADD3 UR38, UR7, 0x100, URZ ;  /* 0x0000010007267890 */ /* 0x000fe4000fffe03f */
[----:B------:R-:W-:Y:S01]  /*2960*/  UIADD3 UR10, UR7, 0x120, URZ ;  /* 0x00000120070a7890 */ /* 0x000fe2000fffe03f */
[----:B------:R-:W-:Y:S01]  /*2970*/  UMOV UR16, UR8 ;  /* 0x0000000800107c82 */ /* 0x000fe20008000000 */
[----:B------:R-:W-:Y:S01]  /*2980*/  UMOV UR17, UR9 ;  /* 0x0000000900117c82 */ /* 0x000fe20008000000 */
[----:B------:R-:W-:Y:S01]  /*2990*/  UMOV UR19, 0xc0000010 ;  /* 0xc000001000137882 */ /* 0x000fe20000000000 */
[----:B------:R-:W-:Y:S01]  /*29a0*/  UMOV UR20, UR8 ;  /* 0x0000000800147c82 */ /* 0x000fe20008000000 */
[----:B------:R-:W-:Y:S01]  /*29b0*/  UMOV UR21, UR9 ;  /* 0x0000000900157c82 */ /* 0x000fe20008000000 */
[----:B------:R-:W-:Y:S01]  /*29c0*/  UMOV UR23, 0xc0000010 ;  /* 0xc000001000177882 */ /* 0x000fe20000000000 */
[----:B------:R-:W-:Y:S01]  /*29d0*/  UMOV UR24, UR8 ;  /* 0x0000000800187c82 */ /* 0x000fe20008000000 */
[----:B------:R-:W-:Y:S01]  /*29e0*/  UMOV UR25, UR9 ;  /* 0x0000000900197c82 */ /* 0x000fe20008000000 */
[----:B------:R-:W-:Y:S01]  /*29f0*/  QGMMA.64x16x32.F32.E4M3.E4M3 R80, gdesc[UR16], R80, UP0 ;  /* 0x00200000105079f3 */ /* 0x000fe2000bf00850 */
[----:B------:R-:W-:Y:S01]  /*2a00*/  UMOV UR27, 0xc0000010 ;  /* 0xc0000010001b7882 */ /* 0x000fe20000000000 */
[----:B------:R-:W-:Y:S01]  /*2a10*/  UIADD3 UR7, UR7, 0x140, URZ ;  /* 0x0000014007077890 */ /* 0x000fe2000fffe03f */
[----:B------:R-:W-:Y:S01]  /*2a20*/  UMOV UR28, UR8 ;  /* 0x00000008001c7c82 */ /* 0x000fe20008000000 */
[----:B------:R-:W-:Y:S01]  /*2a30*/  UMOV UR29, UR9 ;  /* 0x00000009001d7c82 */ /* 0x000fe20008000000 */
[----:B------:R-:W-:Y:S01]  /*2a40*/  QGMMA.64x16x32.F32.E4M3.E4M3 R72, gdesc[UR20], R72, UP0 ;  /* 0x00200000144879f3 */ /* 0x000fe2000bf00848 */
[----:B------:R-:W-:Y:S01]  /*2a50*/  UMOV UR31, 0xc0000010 ;  /* 0xc0000010001f7882 */ /* 0x000fe20000000000 */
        /* <DEDUP_REMOVED lines=8> */
[----:B------:R-:W-:Y:S01]  /*2ae0*/  UMOV UR11, 0xc0000010 ;  /* 0xc0000010000b7882 */ /* 0x000fe20000000000 */
[----:B------:R-:W-:Y:S01]  /*2af0*/  UIADD3 UR6, UR6, 0x1, URZ ;  /* 0x0000000106067890 */ /* 0x000fe2000fffe03f */
[----:B------:R-:W-:Y:S04]  /*2b00*/  QGMMA.64x16x32.F32.E4M3.E4M3 R48, gdesc[UR32], R48, UP0 ;  /* 0x00200000203079f3 */ /* 0x000fe8000bf00830 */
[----:B------:R-:W-:Y:S04]  /*2b10*/  QGMMA.64x16x32.F32.E4M3.E4M3 R40, gdesc[UR36], R40, UP0 ;  /* 0x00200000242879f3 */ /* 0x000fe8000bf00828 */
[----:B------:R-:W-:Y:S01]  /*2b20*/  QGMMA.64x16x32.F32.E4M3.E4M3 R32, gdesc[UR8], R32, UP0 ;  /* 0x00200000082079f3 */ /* 0x000fe2000bf00820 */
[----:B------:R-:W-:Y:S01]  /*2b30*/  UMOV UR10, UR7 ;  /* 0x00000007000a7c82 */ /* 0x000fe20008000000 */
[----:B------:R-:W-:-:S02]  /*2b40*/  UMOV UR11, 0xc0000010 ;  /* 0xc0000010000b7882 */ /* 0x000fc40000000000 */
[----:B------:R-:W-:Y:S01]  /*2b50*/  QGMMA.64x16x32.F32.E4M3.E4M3 R24, gdesc[UR8], R24, UP0, gsb0 ;  /* 0x00200000081879f3 */ /* 0x000fe2000b800818 */
[----:B------:R-:W-:-:S04]  /*2b60*/  UISETP.NE.AND UP0, UPT, UR6, UR45, UPT ;  /* 0x0000002d0600728c */ /* 0x000fc8000bf05270 */
[----:B------:R-:W-:-:S06]  /*2b70*/  USEL UR7, URZ, 0x1, UP0 ;  /* 0x000000013f077887 */ /* 0x000fcc0008000000 */
[----:B------:R-:W-:Y:S01]  /*2b80*/  ISETP.NE.AND P0, PT, RZ, UR7, PT ;  /* 0x00000007ff007c0c */ /* 0x000fe2000bf05270 */
[----:B------:R-:W-:-:S12]  /*2b90*/  WARPGROUP.DEPBAR.LE gsb0, 0x1 ;  /* 0x00008000000079c5 */ /* 0x000fd80000010100 */
[----:B------:R-:W-:Y:S05]  /*2ba0*/  @!P0 BRA `(.L_x_25) ;  /* 0x0000000400688947 */ /* 0x000fea0003800000 */
[----:B------:R-:W-:Y:S02]  /*2bb0*/  WARPGROUP.DEPBAR.LE gsb0, 0x0 ;  /* 0x00008000000079c5 */ /* 0x000fe40000010000 */
[----:B------:R-:W-:-:S01]  /*2bc0*/  FADD R185, R104, R185 ;  /* 0x000000b968b97221 */ /* 0x000fc20000000000 */
[----:B------:R-:W-:Y:S01]  /*2bd0*/  FADD R184, R105, R184 ;  /* 0x000000b869b87221 */ /* 0x000fe20000000000 */
        /* <DEDUP_REMOVED lines=86> */
[----:B------:R-:W-:-:S06]  /*3140*/  UMOV UR6, URZ ;  /* 0x0000003f00067c82 */ /* 0x000fcc0008000000 */
.L_x_25:
[----:B------:R-:W-:Y:S05]  /*3150*/  @!P1 BRA `(.L_x_26) ;  /* 0x0000000000049947 */ /* 0x000fea0003800000 */
[----:B------:R-:W-:Y:S01]  /*3160*/  BPT.TRAP 0x1 ;  /* 0x000000040000795c */ /* 0x000fe20000300000 */
.L_x_26:
[----:B------:R-:W-:Y:S01]  /*3170*/  ULEA UR8, UR44, UR41, 0x3 ;  /* 0x000000292c087291 */ /* 0x000fe2000f8e183f */
[----:B------:R-:W-:-:S03]  /*3180*/  ISETP.GT.U32.AND P0, PT, R4, 0x1, PT ;  /* 0x000000010400780c */ /* 0x000fc60003f04070 */
[----:B------:R-:W-:-:S04]  /*3190*/  UIADD3 UR8, UR8, 0xb8, URZ ;  /* 0x000000b808087890 */ /* 0x000fc8000fffe03f */
[----:B------:R-:W-:-:S09]  /*31a0*/  UPRMT UR8, URZ, 0x654, UR8 ;  /* 0x000006543f087896 */ /* 0x000fd20008000008 */
[----:B------:R-:W-:Y:S01]  /*31b0*/  SYNCS.ARRIVE.TRANS64.RED.A1T0 RZ, [UR8], RZ ;  /* 0x000000ffffff79a7 */ /* 0x000fe20008100408 */
[----:B------:R-:W-:Y:S05]  /*31c0*/  @P0 BRA `(.L_x_27) ;  /* 0x0000000000040947 */ /* 0x000fea0003800000 */
[----:B------:R-:W-:Y:S01]  /*31d0*/  BPT.TRAP 0x1 ;  /* 0x000000040000795c */ /* 0x000fe20000300000 */
.L_x_27:
[----:B------:R-:W-:Y:S01]  /*31e0*/  UIADD3 UR43, UR43, 0x1, URZ ;  /* 0x000000012b2b7890 */ /* 0x000fe2000fffe03f */
[C---:B------:R-:W-:Y:S01]  /*31f0*/  ISETP.GT.AND P0, PT, R187.reuse, 0x1, PT ;  /* 0x00000001bb00780c */ /* 0x040fe20003f04270 */
[----:B------:R-:W-:Y:S01]  /*3200*/  UIADD3 UR44, UR44, 0x1, URZ ;  /* 0x000000012c2c7890 */ /* 0x000fe2000fffe03f */
[----:B------:R-:W-:Y:S01]  /*3210*/  VIADD R187, R187, 0xffffffff ;  /* 0xffffffffbbbb7836 */ /* 0x000fe20000000000 */
[----:B------:R-:W-:Y:S02]  /*3220*/  UISETP.NE.AND UP0, UPT, UR43, 0x17, UPT ;  /* 0x000000172b00788c */ /* 0x000fe4000bf05270 */
[----:B------:R-:W-:Y:S02]  /*3230*/  UISETP.NE.AND UP1, UPT, UR44, 0x17, UPT ;  /* 0x000000172c00788c */ /* 0x000fe4000bf25270 */
[----:B------:R-:W-:Y:S02]  /*3240*/  USEL UR8, URZ, 0x1, UP0 ;  /* 0x000000013f087887 */ /* 0x000fe40008000000 */
[----:B------:R-:W-:-:S02]  /*3250*/  USEL UR43, UR43, URZ, UP0 ;  /* 0x0000003f2b2b7287 */ /* 0x000fc40008000000 */
[----:B------:R-:W-:Y:S02]  /*3260*/  USEL UR44, UR44, URZ, UP1 ;  /* 0x0000003f2c2c7287 */ /* 0x000fe40008800000 */
[----:B------:R-:W-:Y:S01]  /*3270*/  LOP3.LUT R190, R190, UR8, RZ, 0x3c, !PT ;  /* 0x00000008bebe7c12 */ /* 0x000fe2000f8e3cff */
[----:B------:R-:W-:Y:S01]  /*3280*/  UMOV UR8, 0x1 ;  /* 0x0000000100087882 */ /* 0x000fe20000000000 */
[----:B------:R-:W-:Y:S08]  /*3290*/  @P0 BRA `(.L_x_28) ;  /* 0xfffffff000f00947 */ /* 0x000ff0000383ffff */
.L_x_20:
[----:B------:R-:W-:Y:S01]  /*32a0*/  UISETP.NE.AND UP0, UPT, UR6, URZ, UPT ;  /* 0x0000003f0600728c */ /* 0x000fe2000bf05270 */
[----:B------:R-:W4:Y:S03]  /*32b0*/  LDC R187, c[0x0][0x28c] ;  /* 0x0000a300ffbb7b82 */ /* 0x000f260000000800 */
[----:B------:R-:W-:-:S06]  /*32c0*/  USEL UR6, URZ, 0x1, !UP0 ;  /* 0x000000013f067887 */ /* 0x000fcc000c000000 */
[----:B------:R-:W-:Y:S02]  /*32d0*/  ISETP.NE.AND P0, PT, RZ, UR6, PT ;  /* 0x00000006ff007c0c */ /* 0x000fe4000bf05270 */
[----:B----4-:R-:W-:-:S11]  /*32e0*/  ISETP.GE.AND P1, PT, R187, 0x1, PT ;  /* 0x00000001bb00780c */ /* 0x010fd60003f26270 */
[----:B------:R-:W-:Y:S05]  /*32f0*/  @!P0 BRA `(.L_x_29) ;  /* 0x0000000400648947 */ /* 0x000fea0003800000 */
[----:B------:R-:W-:Y:S02]  /*3300*/  WARPGROUP.DEPBAR.LE gsb0, 0x0 ;  /* 0x00008000000079c5 */ /* 0x000fe40000010000 */
[----:B------:R-:W-:Y:S01]  /*3310*/  FADD R185, R104, R185 ;  /* 0x000000b968b97221 */ /* 0x000fe20000000000 */
        /* <DEDUP_REMOVED lines=86> */
[----:B------:R-:W-:-:S07]  /*3880*/  FADD R10, R10, R31 ;  /* 0x0000001f0a0a7221 */ /* 0x000fce0000000000 */
.L_x_29:
[----:B------:R-:W-:Y:S02]  /*3890*/  WARPGROUP.DEPBAR.LE gsb0, 0x0 ;  /* 0x00008000000079c5 */ /* 0x000fe40000010000 */
[----:B------:R-:W-:Y:S05]  /*38a0*/  @!P1 BRA `(.L_x_30) ;  /* 0x0000000000409947 */ /* 0x000fea0003800000 */
[----:B------:R-:W-:-:S13]  /*38b0*/  ISETP.NE.AND P0, PT, R186, 0x3, PT ;  /* 0x00000003ba00780c */ /* 0x000fda0003f05270 */
[----:B------:R-:W-:Y:S05]  /*38c0*/  @!P0 BRA `(.L_x_31) ;  /* 0x0000000000048947 */ /* 0x000fea0003800000 */
[----:B------:R-:W-:Y:S01]  /*38d0*/  BPT.TRAP 0x1 ;  /* 0x000000040000795c */ /* 0x000fe20000300000 */
.L_x_31:
[----:B------:R-:W-:Y:S01]  /*38e0*/  UISETP.LT.AND UP0, UPT, UR40, 0x1, UPT ;  /* 0x000000012800788c */ /* 0x000fe2000bf01270 */
[----:B------:R-:W-:-:S03]  /*38f0*/  ISETP.GT.U32.AND P0, PT, R4, 0x1, PT ;  /* 0x000000010400780c */ /* 0x000fc60003f04070 */
[----:B------:R-:W-:-:S04]  /*3900*/  USEL UR8, UR40, 0x1, UP0 ;  /* 0x0000000128087887 */ /* 0x000fc80008000000 */
[----:B------:R-:W-:-:S04]  /*3910*/  UIADD3 UR8, UR5, UR40, -UR8 ;  /* 0x0000002805087290 */ /* 0x000fc8000fffe808 */
[----:B------:R-:W-:-:S04]  /*3920*/  UIMAD.WIDE.U32 UR6, UR8, -0x4de9bd37, URZ ;  /* 0xb21642c9080678a5 */ /* 0x000fc8000f8e003f */
[----:B------:R-:W-:-:S04]  /*3930*/  USHF.R.U32.HI UR6, URZ, 0x4, UR7 ;  /* 0x000000043f067899 */ /* 0x000fc80008011607 */
[----:B------:R-:W-:-:S04]  /*3940*/  UIMAD UR8, UR6, -0x17, UR8 ;  /* 0xffffffe9060878a4 */ /* 0x000fc8000f8e0208 */
[----:B------:R-:W-:-:S04]  /*3950*/  ULEA UR8, UR8, UR41, 0x3 ;  /* 0x0000002908087291 */ /* 0x000fc8000f8e183f */
[----:B------:R-:W-:-:S04]  /*3960*/  UIADD3 UR8, UR8, 0xb8, URZ ;  /* 0x000000b808087890 */ /* 0x000fc8000fffe03f */
[----:B------:R-:W-:-:S09]  /*3970*/  UPRMT UR8, URZ, 0x654, UR8 ;  /* 0x000006543f087896 */ /* 0x000fd20008000008 */
[----:B------:R-:W-:Y:S01]  /*3980*/  SYNCS.ARRIVE.TRANS64.RED.A1T0 RZ, [UR8], RZ ;  /* 0x000000ffffff79a7 */ /* 0x000fe20008100408 */
[----:B------:R-:W-:Y:S05]  /*3990*/  @P0 BRA `(.L_x_30) ;  /* 0x0000000000040947 */ /* 0x000fea0003800000 */
[----:B------:R-:W-:Y:S01]  /*39a0*/  BPT.TRAP 0x1 ;  /* 0x000000040000795c */ /* 0x000fe20000300000 */
.L_x_30:
[----:B------:R-:W4:Y:S01]  /*39b0*/  LDC R30, c[0x0][0x288] ;  /* 0x0000a200ff1e7b82 */ /* 0x000f220000000800 */
[----:B------:R-:W-:Y:S01]  /*39c0*/  LOP3.LUT R28, R0, 0x3, RZ, 0xc0, !PT ;  /* 0x00000003001c7812 */ /* 0x000fe200078ec0ff */
[----:B------:R-:W-:Y:S01]  /*39d0*/  IMAD R31, R6, 0xb0, RZ ;  /* 0x000000b0061f7824 */ /* 0x000fe200078e02ff */
[--C-:B------:R-:W-:Y:S01]  /*39e0*/  SHF.R.U32.HI R24, RZ, 0x2, R0.reuse ;  /* 0x00000002ff187819 */ /* 0x100fe20000011600 */
[----:B------:R-:W-:Y:S01]  /*39f0*/  UIADD3 UR5, UR40, UR5, URZ ;  /* 0x0000000528057290 */ /* 0x000fe2000fffe03f */
[----:B------:R-:W-:Y:S01]  /*3a00*/  LOP3.LUT R26, R0, 0x60, RZ, 0xc0, !PT ;  /* 0x00000060001a7812 */ /* 0x000fe200078ec0ff */
[----:B------:R-:W-:Y:S01]  /*3a10*/  ULDC UR9, c[0x0][0x284] ;  /* 0x0000a10000097ab9 */ /* 0x000fe20000000800 */
[----:B------:R-:W-:Y:S01]  /*3a20*/  SHF.R.U32.HI R27, RZ, 0x7, R0 ;  /* 0x00000007ff1b7819 */ /* 0x000fe20000011600 */
[----:B------:R-:W-:Y:S01]  /*3a30*/  UISETP.GT.U32.AND UP0, UPT, UR5, 0x16, UPT ;  /* 0x000000160500788c */ /* 0x000fe2000bf04070 */
[----:B------:R-:W-:Y:S01]  /*3a40*/  LOP3.LUT R25, R24, 0x7, RZ, 0xc0, !PT ;  /* 0x0000000718197812 */ /* 0x000fe200078ec0ff */
[----:B------:R-:W-:Y:S01]  /*3a50*/  UISETP.GE.U32.AND UP1, UPT, UR40, 0x17, UPT ;  /* 0x000000172800788c */ /* 0x000fe2000bf26070 */
[----:B------:R-:W-:Y:S01]  /*3a60*/  SHF.R.U32.HI R26, RZ, 0x1, R26 ;  /* 0x00000001ff1a7819 */ /* 0x000fe2000001161a */
[----:B------:R-:W-:Y:S01]  /*3a70*/  UISETP.LT.U32.AND UP0, UPT, UR40, 0x17, UP0 ;  /* 0x000000172800788c */ /* 0x000fe20008701070 */
[----:B------:R-:W-:Y:S01]  /*3a80*/  LOP3.LUT R24, R27, 0x1, RZ, 0xc0, !PT ;  /* 0x000000011b187812 */ /* 0x000fe200078ec0ff */
[----:B------:R-:W-:Y:S01]  /*3a90*/  ULDC.64 UR10, c[0x0][0x5d0] ;  /* 0x00017400000a7ab9 */ /* 0x000fe20000000a00 */
[----:B------:R-:W-:Y:S01]  /*3aa0*/  IADD3 R29, RZ, -R26, -R25 ;  /* 0x8000001aff1d7210 */ /* 0x000fe20007ffe819 */
[----:B------:R-:W-:Y:S01]  /*3ab0*/  UIMAD.WIDE.U32 UR6, UR5, -0x4de9bd37, URZ ;  /* 0xb21642c9050678a5 */ /* 0x000fe2000f8e003f */
[----:B------:R-:W-:Y:S01]  /*3ac0*/  SHF.R.S32.HI R38, RZ, 0x1f, R5 ;  /* 0x0000001fff267819 */ /* 0x000fe20000011405 */
[----:B------:R-:W-:Y:S01]  /*3ad0*/  USEL UR8, URZ, 0x1, !UP0 ;  /* 0x000000013f087887 */ /* 0x000fe2000c000000 */
[C---:B------:R-:W-:Y:S01]  /*3ae0*/  IMAD.SHL.U32 R32, R24.reuse, 0x40, RZ ;  /* 0x0000004018207824 */ /* 0x040fe200078e00ff */
[----:B------:R-:W-:Y:S01]  /*3af0*/  USHF.R.U32.HI UR6, URZ, 0x4, UR7 ;  /* 0x000000043f067899 */ /* 0x000fe20008011607 */
[----:B------:R-:W-:Y:S01]  /*3b00*/  IMAD R33, R24, -0x40, R29 ;  /* 0xffffffc018217824 */ /* 0x000fe200078e021d */
[----:B------:R-:W-:Y:S01]  /*3b10*/  ULOP3.LUT UR4, UR4, UR8, URZ, 0x3c, !UPT ;  /* 0x0000000804047292 */ /* 0x000fe2000f8e3c3f */
[----:B------:R-:W-:Y:S01]  /*3b20*/  IMAD R24, R38, UR10, RZ ;  /* 0x0000000a26187c24 */ /* 0x000fe2000f8e02ff */
[----:B----4-:R-:W-:Y:S01]  /*3b30*/  ISETP.GE.AND P0, PT, R31, R30, PT ;  /* 0x0000001e1f00720c */ /* 0x010fe20003f06270 */
[----:B------:R-:W-:Y:S01]  /*3b40*/  IMAD R34, R28, -0x2, R30 ;  /* 0xfffffffe1c227824 */ /* 0x000fe200078e021e */
[----:B------:R-:W-:Y:S01]  /*3b50*/  LOP3.LUT R27, R32, 0x40, R25, 0xe2, !PT ;  /* 0x00000040201b7812 */ /* 0x000fe200078ee219 */
[C---:B------:R-:W-:Y:S01]  /*3b60*/  IMAD.SHL.U32 R30, R7.reuse, 0x80, RZ ;  /* 0x00000080071e7824 */ /* 0x040fe200078e00ff */
[----:B------:R-:W-:Y:S01]  /*3b70*/  UIMAD UR5, UR6, -0x17, UR5 ;  /* 0xffffffe9060578a4 */ /* 0x000fe2000f8e0205 */
[----:B------:R-:W-:Y:S01]  /*3b80*/  IMAD.SHL.U32 R28, R0, 0x2, RZ ;  /* 0x00000002001c7824 */ /* 0x000fe200078e00ff */
[----:B------:R-:W-:Y:S01]  /*3b90*/  @UP1 ULOP3.LUT UR4, UR4, 0x1, UR6, 0x78, !UPT ;  /* 0x0000000104041892 */ /* 0x000fe2000f8e7806 */
[----:B------:R-:W-:Y:S01]  /*3ba0*/  IMAD.WIDE R6, R7, 0x80, RZ ;  /* 0x0000008007067825 */ /* 0x000fe200078e02ff */
[----:B------:R-:W-:-:S02]  /*3bb0*/  ISETP.GE.OR P0, PT, R30, UR9, P0 ;  /* 0x000000091e007c0c */ /* 0x000fc40008706670 */
[----:B------:R-:W-:Y:S01]  /*3bc0*/  LOP3.LUT R28, R31, 0x6, R28, 0xf8, !PT ;  /* 0x000000061f1c7812 */ /* 0x000fe200078ef81c */
[C---:B------:R-:W-:Y:S01]  /*3bd0*/  IMAD R35, R5.reuse, UR11, R24 ;  /* 0x0000000b05237c24 */ /* 0x040fe2000f8e0218 */
[----:B------:R-:W-:Y:S01]  /*3be0*/  IADD3 R33, -R30, UR9, R33 ;  /* 0x000000091e217c10 */ /* 0x000fe2000fffe121 */
[----:B------:R-:W-:Y:S01]  /*3bf0*/  IMAD.IADD R34, R34, 0x1, -R31 ;  /* 0x0000000122227824 */ /* 0x000fe200078e0a1f */
[----:B------:R-:W-:Y:S01]  /*3c00*/  SHF.R.S32.HI R29, RZ, 0x1f, R28 ;  /* 0x0000001fff1d7819 */ /* 0x000fe2000001141c */
[----:B------:R-:W-:Y:S01]  /*3c10*/  IMAD.MOV.U32 R32, RZ, RZ, -0x1 ;  /* 0xffffffffff207424 */ /* 0x000fe200078e00ff */
[----:B------:R-:W-:Y:S01]  /*3c20*/  LOP3.LUT R39, R6, R27, R26, 0xfe, !PT ;  /* 0x0000001b06277212 */ /* 0x000fe200078efe1a */
[----:B------:R-:W-:-:S04]  /*3c30*/  IMAD.WIDE.U32 R24, R5, UR10, R28 ;  /* 0x0000000a05187c25 */ /* 0x000fc8000f8e001c */
[----:B------:R-:W-:Y:S01]  /*3c40*/  IMAD.IADD R25, R25, 0x1, R35 ;  /* 0x0000000119197824 */ /* 0x000fe200078e0223 */
[----:B------:R-:W-:Y:S06]  /*3c50*/  @P0 BRA `(.L_x_32) ;  /* 0x0000006400540947 */ /* 0x000fec0003800000 */
[----:B------:R-:W4:Y:S01]  /*3c60*/  LDC.64 R36, c[0x0][0x5c8] ;  /* 0x00017200ff247b82 */ /* 0x000f220000000a00 */
[----:B------:R-:W-:Y:S01]  /*3c70*/  ULDC.64 UR6, c[0x0][0x5c0] ;  /* 0x0001700000067ab9 */ /* 0x000fe20000000a00 */
[----:B------:R-:W-:Y:S01]  /*3c80*/  BSSY B0, `(.L_x_32) ;  /* 0x0000652000007945 */ /* 0x000fe20003800000 */
[-C--:B----4-:R-:W-:Y:S02]  /*3c90*/  IMAD R26, R7, R36.reuse, RZ ;  /* 0x00000024071a7224 */ /* 0x090fe400078e02ff */
[----:B------:R-:W-:-:S04]  /*3ca0*/  IMAD.WIDE.U32 R24, R39, R36, R24 ;  /* 0x0000002427187225 */ /* 0x000fc800078e0018 */
[----:B------:R-:W-:Y:S01]  /*3cb0*/  IMAD R31, R39, R37, R26 ;  /* 0x00000025271f7224 */ /* 0x000fe200078e021a */
[----:B------:R-:W-:Y:S02]  /*3cc0*/  LEA R27, P0, R36, R24, 0x3 ;  /* 0x00000018241b7211 */ /* 0x000fe400078018ff */
[----:B------:R-:W-:Y:S01]  /*3cd0*/  IADD3 R26, P1, R24, UR6, RZ ;  /* 0x00000006181a7c10 */ /* 0x000fe2000ff3e0ff */
[----:B------:R-:W-:Y:S01]  /*3ce0*/  IMAD.IADD R31, R25, 0x1, R31 ;  /* 0x00000001191f7824 */ /* 0x000fe200078e021f */
[----:B------:R-:W-:-:S04]  /*3cf0*/  IADD3 R24, P2, R27, UR6, RZ ;  /* 0x000000061b187c10 */ /* 0x000fc8000ff5e0ff */
[----:B------:R-:W-:Y:S02]  /*3d00*/  LEA.HI.X R25, R36, R31, R37, 0x3, P0 ;  /* 0x0000001f24197211 */ /* 0x000fe400000f1c25 */
[----:B---3-5:R-:W-:Y:S02]  /*3d10*/  FSETP.NEU.AND P0, PT, R9, RZ, PT ;  /* 0x000000ff0900720b */ /* 0x028fe40003f0d000 */
[----:B------:R-:W-:Y:S02]  /*3d20*/  IADD3.X R27, R31, UR7, RZ, P1, !PT ;  /* 0x000000071f1b7c10 */ /* 0x000fe40008ffe4ff */
[----:B------:R-:W-:-:S09]  /*3d30*/  IADD3.X R25, R25, UR7, RZ, P2, !PT ;  /* 0x0000000719197c10 */ /* 0x000fd200097fe4ff */
[----:B------:R-:W-:Y:S05]  /*3d40*/  @!P0 BRA `(.L_x_33) ;  /* 0x0000004800e48947 */ /* 0x000fea0003800000 */
[----:B------:R-:W-:Y:S01]  /*3d50*/  ULDC.64 UR6, c[0x0][0x5b8] ;  /* 0x00016e0000067ab9 */ /* 0x000fe20000000a00 */
[----:B------:R-:W-:Y:S01]  /*3d60*/  ISETP.GE.AND P0, PT, R34, 0x1, PT ;  /* 0x000000012200780c */ /* 0x000fe20003f06270 */
[----:B------:R-:W-:Y:S01]  /*3d70*/  IMAD R36, R38, UR6, RZ ;  /* 0x0000000626247c24 */ /* 0x000fe2000f8e02ff */
[----:B------:R-:W-:Y:S01]  /*3d80*/  ULDC.64 UR8, c[0x0][0x5a8] ;  /* 0x00016a0000087ab9 */ /* 0x000fe20000000a00 */
[----:B------:R-:W-:Y:S01]  /*3d90*/  IMAD.WIDE.U32 R30, R5, UR6, R28 ;  /* 0x00000006051e7c25 */ /* 0x000fe2000f8e001c */
[----:B------:R-:W-:Y:S01]  /*3da0*/  ISETP.LT.OR P4, PT, R33, 0x1, !P0 ;  /* 0x000000012100780c */ /* 0x000fe20004781670 */
[----:B------:R-:W-:Y:S02]  /*3db0*/  BSSY B1, `(.L_x_34) ;  /* 0x000000c000017945 */ /* 0x000fe40003800000 */
[----:B------:R-:W-:Y:S01]  /*3dc0*/  IMAD R5, R5, UR7, R36 ;  /* 0x0000000705057c24 */ /* 0x000fe2000f8e0224 */
[----:B------:R-:W-:-:S03]  /*3dd0*/  ULDC.64 UR6, c[0x0][0x5b0] ;  /* 0x00016c0000067ab9 */ /* 0x000fc60000000a00 */
[----:B------:R-:W-:Y:S02]  /*3de0*/  IMAD.IADD R31, R31, 0x1, R5 ;  /* 0x000000011f1f7824 */ /* 0x000fe400078e0205 */
[----:B------:R-:W-:Y:S02]  /*3df0*/  IMAD R5, R7, UR6, RZ ;  /* 0x0000000607057c24 */ /* 0x000fe4000f8e02ff */
[----:B------:R-:W-:-:S04]  /*3e00*/  IMAD.WIDE.U32 R28, R39, UR6, R30 ;  /* 0x00000006271c7c25 */ /* 0x000fc8000f8e001e */
[----:B------:R-:W-:Y:S01]  /*3e10*/  IMAD R5, R39, UR7, R5 ;  /* 0x0000000727057c24 */ /* 0x000fe2000f8e0205 */
[----:B------:R-:W-:-:S04]  /*3e20*/  IADD3 R28, P1, R28, UR8, RZ ;  /* 0x000000081c1c7c10 */ /* 0x000fc8000ff3e0ff */
[--C-:B------:R-:W-:Y:S02]  /*3e30*/  IADD3.X R29, R29, UR9, R5.reuse, P1, !PT ;  /* 0x000000091d1d7c10 */ /* 0x100fe40008ffe405 */
[----:B------:R-:W-:Y:S01]  /*3e40*/  PRMT R5, RZ, 0x7610, R5 ;  /* 0x00007610ff057816 */ /* 0x000fe20000000005 */
[----:B------:R-:W-:Y:S06]  /*3e50*/  @P4 BRA `(.L_x_35) ;  /* 0x0000000000044947 */ /* 0x000fec0003800000 */
[----:B------:R3:W5:Y:S02]  /*3e60*/  LDG.E.U8 R5, desc[UR46][R28.64] ;  /* 0x0000002e1c057981 */ /* 0x000764000c1e1100 */
.L_x_35:
[----:B------:R-:W-:Y:S05]  /*3e70*/  BSYNC B1 ;  /* 0x0000000000017941 */ /* 0x000fea0003800000 */
.L_x_34:
[----:B-----5:R-:W-:Y:S01]  /*3e80*/  LOP3.LUT R5, R5, 0xff, RZ, 0xc0, !PT ;  /* 0x000000ff05057812 */ /* 0x020fe200078ec0ff */
[----:B------:R-:W-:Y:S01]  /*3e90*/  BSSY B1, `(.L_x_36) ;  /* 0x000000c000017945 */ /* 0x000fe20003800000 */
[----:B------:R-:W-:Y:S02]  /*3ea0*/  ISETP.GE.AND P1, PT, R34, 0x2, PT ;  /* 0x000000022200780c */ /* 0x000fe40003f26270 */
[----:B------:R-:W-:Y:S02]  /*3eb0*/  F2FP.F16.E4M3.UNPACK_B R5, R5 ;  /* 0x00000005ff05723e */ /* 0x000fe400020006ff */
[----:B------:R-:W-:-:S03]  /*3ec0*/  ISETP.LT.OR P2, PT, R33, 0x1, !P1 ;  /* 0x000000012100780c */ /* 0x000fc60004f41670 */
[----:B------:R-:W-:Y:S01]  /*3ed0*/  HADD2.F32 R36, -RZ, R5.H0_H0 ;  /* 0x20000005ff247230 */ /* 0x000fe20000004100 */
[----:B------:R-:W-:-:S04]  /*3ee0*/  PRMT R5, RZ, 0x7610, R5 ;  /* 0x00007610ff057816 */ /* 0x000fc80000000005 */
[----:B------:R-:W-:-:S04]  /*3ef0*/  FMUL R36, R36, R9 ;  /* 0x0000000924247220 */ /* 0x000fc80000400000 */
[----:B--2---:R-:W-:-:S05]  /*3f00*/  FFMA R36, R185, R8, R36 ;  /* 0x00000008b9247223 */ /* 0x004fca0000000024 */
[----:B------:R-:W-:-:S05]  /*3f10*/  F2FP.SATFINITE.E4M3.F32.PACK_AB_MERGE_C R35, RZ, R36, RZ ;  /* 0x00000024ff23723e */ /* 0x000fca00048070ff */
[----:B------:R2:W-:Y:S01]  /*3f20*/  @!P4 STG.E.U8 desc[UR46][R26.64], R35 ;  /* 0x000000231a00c986 */ /* 0x0005e2000c10112e */
[----:B------:R-:W-:Y:S05]  /*3f30*/  @P2 BRA `(.L_x_37) ;  /* 0x0000000000042947 */ /* 0x000fea0003800000 */
[----:B------:R4:W5:Y:S02]  /*3f40*/  LDG.E.U8 R5, desc[UR46][R28.64+0x1] ;  /* 0x0000012e1c057981 */ /* 0x000964000c1e1100 */
.L_x_37:
[----:B------:R-:W-:Y:S05]  /*3f50*/  BSYNC B1 ;  /* 0x0000000000017941 */ /* 0x000fea0003800000 */
.L_x_36:
[----:B-----5:R-:W-:Y:S01]  /*3f60*/  LOP3.LUT R5, R5, 0xff, RZ, 0xc0, !PT ;  /* 0x000000ff05057812 */ /* 0x020fe200078ec0ff */
[----:B------:R-:W-:Y:S01]  /*3f70*/  BSSY B1, `(.L_x_38) ;  /* 0x0000012000017945 */ /* 0x000fe20003800000 */
[----:B--2---:R-:W-:Y:S02]  /*3f80*/  IADD3 R35, P4, R39, 0x8, RZ ;  /* 0x0000000827237810 */ /* 0x004fe40007f9e0ff */
[----:B------:R-:W-:Y:S02]  /*3f90*/  F2FP.F16.E4M3.UNPACK_B R5, R5 ;  /* 0x00000005ff05723e */ /* 0x000fe400020006ff */
[----:B------:R-:W-:Y:S01]  /*3fa0*/  ISETP.LT.OR P0, PT, R33, 0x9, !P0 ;  /* 0x000000092100780c */ /* 0x000fe20004701670 */
[----:B------:R-:W-:Y:S02]  /*3fb0*/  IMAD.X R7, RZ, RZ, R7, P4 ;  /* 0x000000ffff077224 */ /* 0x000fe400020e0607 */
[----:B------:R-:W-:Y:S02]  /*3fc0*/  HADD2.F32 R6, -RZ, R5.H0_H0 ;  /* 0x20000005ff067230 */ /* 0x000fe40000004100 */
[----:B------:R-:W-:-:S04]  /*3fd0*/  IMAD.WIDE.U32 R30, R35, UR6, R30 ;  /* 0x00000006231e7c25 */ /* 0x000fc8000f8e001e */
[----:B------:R-:W-:Y:S01]  /*3fe0*/  FMUL R5, R6, R9 ;  /* 0x0000000906057220 */ /* 0x000fe20000400000 */
[----:B------:R-:W-:-:S03]  /*3ff0*/  IMAD R6, R7, UR6, RZ ;  /* 0x0000000607067c24 */ /* 0x000fc6000f8e02ff */
[----:B------:R-:W-:Y:S01]  /*4000*/  FFMA R5, R184, R8, R5 ;  /* 0x00000008b8057223 */ /* 0x000fe20000000005 */
[----:B------:R-:W-:Y:S01]  /*4010*/  IMAD R35, R35, UR7, R6 ;  /* 0x0000000723237c24 */ /* 0x000fe2000f8e0206 */
[----:B------:R-:W-:-:S03]  /*4020*/  IADD3 R6, P4, R30, UR8, RZ ;  /* 0x000000081e067c10 */ /* 0x000fc6000ff9e0ff */
[----:B------:R-:W-:Y:S02]  /*4030*/  F2FP.SATFINITE.E4M3.F32.PACK_AB_MERGE_C R37, RZ, R5, RZ ;  /* 0x00000005ff25723e */ /* 0x000fe400048070ff */
[----:B------:R-:W-:Y:S02]  /*4040*/  IADD3.X R7, R31, UR9, R35, P4, !PT ;  /* 0x000000091f077c10 */ /* 0x000fe4000a7fe423 */
[----:B------:R-:W-:Y:S01]  /*4050*/  PRMT R5, RZ, 0x7610, R5 ;  /* 0x00007610ff057816 */ /* 0x000fe20000000005 */
[----:B------:R2:W-:Y:S01]  /*4060*/  @!P2 STG.E.U8 desc[UR46][R26.64+0x1], R37 ;  /* 0x000001251a00a986 */ /* 0x0005e2000c10112e */
[----:B------:R-:W-:Y:S05]  /*4070*/  @P0 BRA `(.L_x_39) ;  /* 0x0000000000040947 */ /* 0x000fea0003800000 */
[----:B------:R0:W5:Y:S02]  /*4080*/  LDG.E.U8 R5, desc[UR46][R6.64] ;  /* 0x0000002e06057981 */ /* 0x000164000c1e1100 */
.L_x_39:
[----:B------:R-:W-:Y:S05]  /*4090*/  BSYNC B1 ;  /* 0x0000000000017941 */ /* 0x000fea0003800000 */
.L_x_38:
[----:B-----5:R-:W-:Y:S01]  /*40a0*/  LOP3.LUT R5, R5, 0xff, RZ, 0xc0, !PT ;  /* 0x000000ff05057812 */ /* 0x020fe200078ec0ff */
[----:B------:R-:W-:Y:S01]  /*40b0*/  BSSY B1, `(.L_x_40) ;  /* 0x000000b000017945 */ /* 0x000fe20003800000 */
[----:B------:R-:W-:Y:S02]  /*40c0*/  ISETP.LT.OR P1, PT, R33, 0x9, !P1 ;  /* 0x000000092100780c */ /* 0x000fe40004f21670 */
[----:B------:R-:W-:-:S05]  /*40d0*/  F2FP.F16.E4M3.UNPACK_B R5, R5 ;  /* 0x00000005ff05723e */ /* 0x000fca00020006ff */
[----:B------:R-:W-:Y:S01]  /*40e0*/  HADD2.F32 R30, -RZ, R5.H0_H0 ;  /* 0x20000005ff1e7230 */ /* 0x000fe20000004100 */
[----:B------:R-:W-:-:S04]  /*40f0*/  PRMT R5, RZ, 0x7610, R5 ;  /* 0x00007610ff057816 */ /* 0x000fc80000000005 */
[----:B------:R-:W-:-:S04]  /*4100*/  FMUL R30, R30, R9 ;  /* 0x000000091e1e7220 */ /* 0x000fc80000400000 */
[----:B------:R-:W-:-:S05]  /*4110*/  FFMA R30, R183, R8, R30 ;  /* 0x00000008b71e7223 */ /* 0x000fca000000001e */
[----:B------:R-:W-:-:S05]  /*4120*/  F2FP.SATFINITE.E4M3.F32.PACK_AB_MERGE_C R31, RZ, R30, RZ ;  /* 0x0000001eff1f723e */ /* 0x000fca00048070ff */
[----:B------:R0:W-:Y:S01]  /*4130*/  @!P0 STG.E.U8 desc[UR46][R24.64], R31 ;  /* 0x0000001f18008986 */ /* 0x0001e2000c10112e */
[----:B------:R-:W-:Y:S05]  /*4140*/  @P1 BRA `(.L_x_41) ;  /* 0x0000000000041947 */ /* 0x000fea0003800000 */
[----:B------:R0:W5:Y:S02]  /*4150*/  LDG.E.U8 R5, desc[UR46][R6.64+0x1] ;  /* 0x0000012e06057981 */ /* 0x000164000c1e1100 */
.L_x_41:
[----:B------:R-:W-:Y:S05]  /*4160*/  BSYNC B1 ;  /* 0x0000000000017941 */ /* 0x000fea0003800000 */
.L_x_40:
[----:B-----5:R-:W-:Y:S01]  /*4170*/  LOP3.LUT R5, R5, 0xff, RZ, 0xc0, !PT ;  /* 0x000000ff05057812 */ /* 0x020fe200078ec0ff */
[----:B------:R-:W-:Y:S01]  /*4180*/  BSSY B1, `(.L_x_42) ;  /* 0x000000c000017945 */ /* 0x000fe20003800000 */
[----:B------:R-:W-:Y:S02]  /*4190*/  ISETP.GE.AND P0, PT, R34, 0x9, PT ;  /* 0x000000092200780c */ /* 0x000fe40003f06270 */
[----:B------:R-:W-:Y:S02]  /*41a0*/  F2FP.F16.E4M3.UNPACK_B R5, R5 ;  /* 0x00000005ff05723e */ /* 0x000fe400020006ff */
[----:B------:R-:W-:-:S03]  /*41b0*/  ISETP.LT.OR P2, PT, R33, 0x1, !P0 ;  /* 0x000000012100780c */ /* 0x000fc60004741670 */
[----:B------:R-:W-:-:S05]  /*41c0*/  HADD2.F32 R30, -RZ, R5.H0_H0 ;  /* 0x20000005ff1e7230 */ /* 0x000fca0000004100 */
[----:B------:R-:W-:-:S04]  /*41d0*/  FMUL R5, R30, R9 ;  /* 0x000000091e057220 */ /* 0x000fc80000400000 */
[----:B------:R-:W-:-:S05]  /*41e0*/  FFMA R5, R182, R8, R5 ;  /* 0x00000008b6057223 */ /* 0x000fca0000000005 */
[----:B0-----:R-:W-:Y:S02]  /*41f0*/  F2FP.SATFINITE.E4M3.F32.PACK_AB_MERGE_C R31, RZ, R5, RZ ;  /* 0x00000005ff1f723e */ /* 0x001fe400048070ff */
[----:B------:R-:W-:-:S03]  /*4200*/  PRMT R5, RZ, 0x7610, R5 ;  /* 0x00007610ff057816 */ /* 0x000fc60000000005 */
[----:B------:R0:W-:Y:S01]  /*4210*/  @!P1 STG.E.U8 desc[UR46][R24.64+0x1], R31 ;  /* 0x0000011f18009986 */ /* 0x0001e2000c10112e */
[----:B------:R-:W-:Y:S05]  /*4220*/  @P2 BRA `(.L_x_43) ;  /* 0x0000000000042947 */ /* 0x000fea0003800000 */
[----:B------:R0:W5:Y:S02]  /*4230*/  LDG.E.U8 R5, desc[UR46][R28.64+0x8] ;  /* 0x0000082e1c057981 */ /* 0x000164000c1e1100 */
.L_x_43:
[----:B------:R-:W-:Y:S05]  /*4240*/  BSYNC B1 ;  /* 0x0000000000017941 */ /* 0x000fea0003800000 */
.L_x_42:
        /* <DEDUP_REMOVED lines=8> */
[----:B------:R-:W-:-:S05]  /*42d0*/  FFMA R30, R181, R8, R30 ;  /* 0x00000008b51e7223 */ /* 0x000fca000000001e */
[----:B0-----:R-:W-:-:S05]  /*42e0*/  F2FP.SATFINITE.E4M3.F32.PACK_AB_MERGE_C R31, RZ, R30, RZ ;  /* 0x0000001eff1f723e */ /* 0x001fca00048070ff */
[----:B------:R0:W-:Y:S01]  /*42f0*/  @!P2 STG.E.U8 desc[UR46][R26.64+0x8], R31 ;  /* 0x0000081f1a00a986 */ /* 0x0001e2000c10112e */
[----:B------:R-:W-:Y:S05]  /*4300*/  @P4 BRA `(.L_x_45) ;  /* 0x0000000000044947 */ /* 0x000fea0003800000 */
[----:B------:R0:W5:Y:S02]  /*4310*/  LDG.E.U8 R5, desc[UR46][R28.64+0x9] ;  /* 0x0000092e1c057981 */ /* 0x000164000c1e1100 */
.L_x_45:
[----:B------:R-:W-:Y:S05]  /*4320*/  BSYNC B1 ;  /* 0x0000000000017941 */ /* 0x000fea0003800000 */
.L_x_44:
[----:B-----5:R-:W-:Y:S01]  /*4330*/  LOP3.LUT R5, R5, 0xff, RZ, 0xc0, !PT ;  /* 0x000000ff05057812 */ /* 0x020fe200078ec0ff */
[----:B------:R-:W-:Y:S01]  /*4340*/  BSSY B1, `(.L_x_46) ;  /* 0x000000b000017945 */ /* 0x000fe20003800000 */
[----:B------:R-:W-:Y:S02]  /*4350*/  ISETP.LT.OR P0, PT, R33, 0x9, !P0 ;  /* 0x000000092100780c */ /* 0x000fe40004701670 */
[----:B------:R-:W-:-:S05]  /*4360*/  F2FP.F16.E4M3.UNPACK_B R5, R5 ;  /* 0x00000005ff05723e */ /* 0x000fca00020006ff */
        /* <DEDUP_REMOVED lines=8> */
.L_x_47:
[----:B------:R-:W-:Y:S05]  /*43f0*/  BSYNC B1 ;  /* 0x0000000000017941 */ /* 0x000fea0003800000 */
.L_x_46:
        /* <DEDUP_REMOVED lines=12> */
.L_x_49:
[----:B------:R-:W-:Y:S05]  /*44c0*/  BSYNC B1 ;  /* 0x0000000000017941 */ /* 0x000fea0003800000 */
.L_x_48:
        /* <DEDUP_REMOVED lines=13> */
.L_x_51:
[----:B------:R-:W-:Y:S05]  /*45a0*/  BSYNC B1 ;  /* 0x0000000000017941 */ /* 0x000fea0003800000 */
.L_x_50:
        /* <DEDUP_REMOVED lines=13> */
.L_x_53:
[----:B------:R-:W-:Y:S05]  /*4680*/  BSYNC B1 ;  /* 0x0000000000017941 */ /* 0x000fea0003800000 */
.L_x_52:
        /* <DEDUP_REMOVED lines=12> */
.L_x_55:
[----:B------:R-:W-:Y:S05]  /*4750*/  BSYNC B1 ;  /* 0x0000000000017941 */ /* 0x000fea0003800000 */
.L_x_54:
        /* <DEDUP_REMOVED lines=12> */
.L_x_57:
[----:B------:R-:W-:Y:S05]  /*4820*/  BSYNC B1 ;  /* 0x0000000000017941 */ /* 0x000fea0003800000 */
.L_x_56:
        /* <DEDUP_REMOVED lines=13> */
.L_x_59:
[----:B------:R-:W-:Y:S05]  /*4900*/  BSYNC B1 ;  /* 0x0000000000017941 */ /* 0x000fea0003800000 */
.L_x_58:
        /* <DEDUP_REMOVED lines=13> */
.L_x_61:
[----:B------:R-:W-:Y:S05]  /*49e0*/  BSYNC B1 ;  /* 0x0000000000017941 */ /* 0x000fea0003800000 */
.L_x_60:
        /* <DEDUP_REMOVED lines=12> */
.L_x_63:
[----:B------:R-:W-:Y:S05]  /*4ab0*/  BSYNC B1 ;  /* 0x0000000000017941 */ /* 0x000fea0003800000 */
.L_x_62:
        /* <DEDUP_REMOVED lines=12> */
.L_x_65:
[----:B------:R-:W-:Y:S05]  /*4b80*/  BSYNC B1 ;  /* 0x0000000000017941 */ /* 0x000fea0003800000 */
.L_x_64:
        /* <DEDUP_REMOVED lines=13> */
.L_x_67:
[----:B------:R-:W-:Y:S05]  /*4c60*/  BSYNC B1 ;  /* 0x0000000000017941 */ /* 0x000fea0003800000 */
.L_x_66:
        /* <DEDUP_REMOVED lines=13> */
.L_x_69:
[----:B------:R-:W-:Y:S05]  /*4d40*/  BSYNC B1 ;  /* 0x0000000000017941 */ /* 0x000fea0003800000 */
.L_x_68:
        /* <DEDUP_REMOVED lines=12> */
.L_x_71:
[----:B------:R-:W-:Y:S05]  /*4e10*/  BSYNC B1 ;  /* 0x0000000000017941 */ /* 0x000fea0003800000 */
.L_x_70:
        /* <DEDUP_REMOVED lines=12> */
.L_x_73:
[----:B------:R-:W-:Y:S05]  /*4ee0*/  BSYNC B1 ;  /* 0x0000000000017941 */ /* 0x000fea0003800000 */
.L_x_72:
        /* <DEDUP_REMOVED lines=13> */
.L_x_75:
[----:B------:R-:W-:Y:S05]  /*4fc0*/  BSYNC B1 ;  /* 0x0000000000017941 */ /* 0x000fea0003800000 */
.L_x_74:
        /* <DEDUP_REMOVED lines=13> */
.L_x_77:
[----:B------:R-:W-:Y:S05]  /*50a0*/  BSYNC B1 ;  /* 0x0000000000017941 */ /* 0x000fea0003800000 */
.L_x_76:
        /* <DEDUP_REMOVED lines=12> */
.L_x_79:
[----:B------:R-:W-:Y:S05]  /*5170*/  BSYNC B1 ;  /* 0x0000000000017941 */ /* 0x000fea0003800000 */
.L_x_78:
        /* <DEDUP_REMOVED lines=12> */
.L_x_81:
[----:B------:R-:W-:Y:S05]  /*5240*/  BSYNC B1 ;  /* 0x0000000000017941 */ /* 0x000fea0003800000 */
.L_x_80:
        /* <DEDUP_REMOVED lines=13> */
.L_x_83:
[----:B------:R-:W-:Y:S05]  /*5320*/  BSYNC B1 ;  /* 0x0000000000017941 */ /* 0x000fea0003800000 */
.L_x_82:
        /* <DEDUP_REMOVED lines=13> */
.L_x_85:
[----:B------:R-:W-:Y:S05]  /*5400*/  BSYNC B1 ;  /* 0x0000000000017941 */ /* 0x000fea0003800000 */
.L_x_84:
        /* <DEDUP_REMOVED lines=12> */
.L_x_87:
[----:B------:R-:W-:Y:S05]  /*54d0*/  BSYNC B1 ;  /* 0x0000000000017941 */ /* 0x000fea0003800000 */
.L_x_86:
        /* <DEDUP_REMOVED lines=12> */
.L_x_89:
[----:B------:R-:W-:Y:S05]  /*55a0*/  BSYNC B1 ;  /* 0x0000000000017941 */ /* 0x000fea0003800000 */
.L_x_88:
        /* <DEDUP_REMOVED lines=13> */
.L_x_91:
[----:B------:R-:W-:Y:S05]  /*5680*/  BSYNC B1 ;  /* 0x0000000000017941 */ /* 0x000fea0003800000 */
.L_x_90:
        /* <DEDUP_REMOVED lines=13> */
.L_x_93:
[----:B------:R-:W-:Y:S05]  /*5760*/  BSYNC B1 ;  /* 0x0000000000017941 */ /* 0x000fea0003800000 */
.L_x_92:
        /* <DEDUP_REMOVED lines=12> */
.L_x_95:
[----:B------:R-:W-:Y:S05]  /*5830*/  BSYNC B1 ;  /* 0x0000000000017941 */ /* 0x000fea0003800000 */
.L_x_94:
        /* <DEDUP_REMOVED lines=12> */
.L_x_97:
[----:B------:R-:W-:Y:S05]  /*5900*/  BSYNC B1 ;  /* 0x0000000000017941 */ /* 0x000fea0003800000 */
.L_x_96:
        /* <DEDUP_REMOVED lines=13> */
.L_x_99:
[----:B------:R-:W-:Y:S05]  /*59e0*/  BSYNC B1 ;  /* 0x0000000000017941 */ /* 0x000fea0003800000 */
.L_x_98:
        /* <DEDUP_REMOVED lines=13> */
.L_x_101:
[----:B------:R-:W-:Y:S05]  /*5ac0*/  BSYNC B1 ;  /* 0x0000000000017941 */ /* 0x000fea0003800000 */
.L_x_100:
        /* <DEDUP_REMOVED lines=12> */
.L_x_103:
[----:B------:R-:W-:Y:S05]  /*5b90*/  BSYNC B1 ;  /* 0x0000000000017941 */ /* 0x000fea0003800000 */
.L_x_102:
        /* <DEDUP_REMOVED lines=12> */
.L_x_105:
[----:B------:R-:W-:Y:S05]  /*5c60*/  BSYNC B1 ;  /* 0x0000000000017941 */ /* 0x000fea0003800000 */
.L_x_104:
        /* <DEDUP_REMOVED lines=13> */
.L_x_107:
[----:B------:R-:W-:Y:S05]  /*5d40*/  BSYNC B1 ;  /* 0x0000000000017941 */ /* 0x000fea0003800000 */
.L_x_106:
        /* <DEDUP_REMOVED lines=13> */
.L_x_109:
[----:B------:R-:W-:Y:S05]  /*5e20*/  BSYNC B1 ;  /* 0x0000000000017941 */ /* 0x000fea0003800000 */
.L_x_108:
        /* <DEDUP_REMOVED lines=12> */
.L_x_111:
[----:B------:R-:W-:Y:S05]  /*5ef0*/  BSYNC B1 ;  /* 0x0000000000017941 */ /* 0x000fea0003800000 */
.L_x_110:
        /* <DEDUP_REMOVED lines=12> */
.L_x_113:
[----:B------:R-:W-:Y:S05]  /*5fc0*/  BSYNC B1 ;  /* 0x0000000000017941 */ /* 0x000fea0003800000 */
.L_x_112:
        /* <DEDUP_REMOVED lines=13> */
.L_x_115:
[----:B------:R-:W-:Y:S05]  /*60a0*/  BSYNC B1 ;  /* 0x0000000000017941 */ /* 0x000fea0003800000 */
.L_x_114:
        /* <DEDUP_REMOVED lines=13> */
.L_x_117:
[----:B------:R-:W-:Y:S05]  /*6180*/  BSYNC B1 ;  /* 0x0000000000017941 */ /* 0x000fea0003800000 */
.L_x_116:
        /* <DEDUP_REMOVED lines=12> */
.L_x_119:
[----:B------:R-:W-:Y:S05]  /*6250*/  BSYNC B1 ;  /* 0x0000000000017941 */ /* 0x000fea0003800000 */
.L_x_118:
        /* <DEDUP_REMOVED lines=12> */
.L_x_121:
[----:B------:R-:W-:Y:S05]  /*6320*/  BSYNC B1 ;  /* 0x0000000000017941 */ /* 0x000fea0003800000 */
.L_x_120:
        /* <DEDUP_REMOVED lines=13> */
.L_x_123:
[----:B------:R-:W-:Y:S05]  /*6400*/  BSYNC B1 ;  /* 0x0000000000017941 */ /* 0x000fea0003800000 */
.L_x_122:
        /* <DEDUP_REMOVED lines=13> */
.L_x_125:
[----:B------:R-:W-:Y:S05]  /*64e0*/  BSYNC B1 ;  /* 0x0000000000017941 */ /* 0x000fea0003800000 */
.L_x_124:
        /* <DEDUP_REMOVED lines=12> */
.L_x_127:
[----:B------:R-:W-:Y:S05]  /*65b0*/  BSYNC B1 ;  /* 0x0000000000017941 */ /* 0x000fea0003800000 */
.L_x_126:
        /* <DEDUP_REMOVED lines=12> */
.L_x_129:
[----:B------:R-:W-:Y:S05]  /*6680*/  BSYNC B1 ;  /* 0x0000000000017941 */ /* 0x000fea0003800000 */
.L_x_128:
        /* <DEDUP_REMOVED lines=13> */
.L_x_131:
[----:B------:R-:W-:Y:S05]  /*6760*/  BSYNC B1 ;  /* 0x0000000000017941 */ /* 0x000fea0003800000 */
.L_x_130:
        /* <DEDUP_REMOVED lines=13> */
.L_x_133:
[----:B------:R-:W-:Y:S05]  /*6840*/  BSYNC B1 ;  /* 0x0000000000017941 */ /* 0x000fea0003800000 */
.L_x_132:
        /* <DEDUP_REMOVED lines=12> */
.L_x_135:
[----:B------:R-:W-:Y:S05]  /*6910*/  BSYNC B1 ;  /* 0x0000000000017941 */ /* 0x000fea0003800000 */
.L_x_134:
        /* <DEDUP_REMOVED lines=12> */
.L_x_137:
[----:B------:R-:W-:Y:S05]  /*69e0*/  BSYNC B1 ;  /* 0x0000000000017941 */ /* 0x000fea0003800000 */
.L_x_136:
        /* <DEDUP_REMOVED lines=13> */
.L_x_139:
[----:B------:R-:W-:Y:S05]  /*6ac0*/  BSYNC B1 ;  /* 0x0000000000017941 */ /* 0x000fea0003800000 */
.L_x_138:
        /* <DEDUP_REMOVED lines=13> */
.L_x_141:
[----:B------:R-:W-:Y:S05]  /*6ba0*/  BSYNC B1 ;  /* 0x0000000000017941 */ /* 0x000fea0003800000 */
.L_x_140:
        /* <DEDUP_REMOVED lines=12> */
.L_x_143:
[----:B------:R-:W-:Y:S05]  /*6c70*/  BSYNC B1 ;  /* 0x0000000000017941 */ /* 0x000fea0003800000 */
.L_x_142:
        /* <DEDUP_REMOVED lines=12> */
.L_x_145:
[----:B------:R-:W-:Y:S05]  /*6d40*/  BSYNC B1 ;  /* 0x0000000000017941 */ /* 0x000fea0003800000 */
.L_x_144:
        /* <DEDUP_REMOVED lines=13> */
.L_x_147:
[----:B------:R-:W-:Y:S05]  /*6e20*/  BSYNC B1 ;  /* 0x0000000000017941 */ /* 0x000fea0003800000 */
.L_x_146:
        /* <DEDUP_REMOVED lines=13> */
.L_x_149:
[----:B------:R-:W-:Y:S05]  /*6f00*/  BSYNC B1 ;  /* 0x0000000000017941 */ /* 0x000fea0003800000 */
.L_x_148:
        /* <DEDUP_REMOVED lines=12> */
.L_x_151:
[----:B------:R-:W-:Y:S05]  /*6fd0*/  BSYNC B1 ;  /* 0x0000000000017941 */ /* 0x000fea0003800000 */
.L_x_150:
        /* <DEDUP_REMOVED lines=12> */
.L_x_153:
[----:B------:R-:W-:Y:S05]  /*70a0*/  BSYNC B1 ;  /* 0x0000000000017941 */ /* 0x000fea0003800000 */
.L_x_152:
        /* <DEDUP_REMOVED lines=13> */
.L_x_155:
[----:B------:R-:W-:Y:S05]  /*7180*/  BSYNC B1 ;  /* 0x0000000000017941 */ /* 0x000fea0003800000 */
.L_x_154:
        /* <DEDUP_REMOVED lines=13> */
.L_x_157:
[----:B------:R-:W-:Y:S05]  /*7260*/  BSYNC B1 ;  /* 0x0000000000017941 */ /* 0x000fea0003800000 */
.L_x_156:
        /* <DEDUP_REMOVED lines=12> */
.L_x_159:
[----:B------:R-:W-:Y:S05]  /*7330*/  BSYNC B1 ;  /* 0x0000000000017941 */ /* 0x000fea0003800000 */
.L_x_158:
        /* <DEDUP_REMOVED lines=12> */
.L_x_161:
[----:B------:R-:W-:Y:S05]  /*7400*/  BSYNC B1 ;  /* 0x0000000000017941 */ /* 0x000fea0003800000 */
.L_x_160:
        /* <DEDUP_REMOVED lines=13> */
.L_x_163:
[----:B------:R-:W-:Y:S05]  /*74e0*/  BSYNC B1 ;  /* 0x0000000000017941 */ /* 0x000fea0003800000 */
.L_x_162:
        /* <DEDUP_REMOVED lines=13> */
.L_x_165:
[----:B------:R-:W-:Y:S05]  /*75c0*/  BSYNC B1 ;  /* 0x0000000000017941 */ /* 0x000fea0003800000 */
.L_x_164:
        /* <DEDUP_REMOVED lines=12> */
.L_x_167:
[----:B------:R-:W-:Y:S05]  /*7690*/  BSYNC B1 ;  /* 0x0000000000017941 */ /* 0x000fea0003800000 */
.L_x_166:
        /* <DEDUP_REMOVED lines=12> */
.L_x_169:
[----:B------:R-:W-:Y:S05]  /*7760*/  BSYNC B1 ;  /* 0x0000000000017941 */ /* 0x000fea0003800000 */
.L_x_168:
        /* <DEDUP_REMOVED lines=13> */
.L_x_171:
[----:B------:R-:W-:Y:S05]  /*7840*/  BSYNC B1 ;  /* 0x0000000000017941 */ /* 0x000fea0003800000 */
.L_x_170:
        /* <DEDUP_REMOVED lines=13> */
.L_x_173:
[----:B------:R-:W-:Y:S05]  /*7920*/  BSYNC B1 ;  /* 0x0000000000017941 */ /* 0x000fea0003800000 */
.L_x_172:
        /* <DEDUP_REMOVED lines=12> */
.L_x_175:
[----:B------:R-:W-:Y:S05]  /*79f0*/  BSYNC B1 ;  /* 0x0000000000017941 */ /* 0x000fea0003800000 */
.L_x_174:
        /* <DEDUP_REMOVED lines=12> */
.L_x_177:
[----:B------:R-:W-:Y:S05]  /*7ac0*/  BSYNC B1 ;  /* 0x0000000000017941 */ /* 0x000fea0003800000 */
.L_x_176:
        /* <DEDUP_REMOVED lines=13> */
.L_x_179:
[----:B------:R-:W-:Y:S05]  /*7ba0*/  BSYNC B1 ;  /* 0x0000000000017941 */ /* 0x000fea0003800000 */
.L_x_178:
        /* <DEDUP_REMOVED lines=13> */
.L_x_181:
[----:B------:R-:W-:Y:S05]  /*7c80*/  BSYNC B1 ;  /* 0x0000000000017941 */ /* 0x000fea0003800000 */
.L_x_180:
        /* <DEDUP_REMOVED lines=12> */
.L_x_183:
[----:B------:R-:W-:Y:S05]  /*7d50*/  BSYNC B1 ;  /* 0x0000000000017941 */ /* 0x000fea0003800000 */
.L_x_182:
        /* <DEDUP_REMOVED lines=12> */
.L_x_185:
[----:B------:R-:W-:Y:S05]  /*7e20*/  BSYNC B1 ;  /* 0x0000000000017941 */ /* 0x000fea0003800000 */
.L_x_184:
        /* <DEDUP_REMOVED lines=13> */
.L_x_187:
[----:B------:R-:W-:Y:S05]  /*7f00*/  BSYNC B1 ;  /* 0x0000000000017941 */ /* 0x000fea0003800000 */
.L_x_186:
        /* <DEDUP_REMOVED lines=13> */
.L_x_189:
[----:B------:R-:W-:Y:S05]  /*7fe0*/  BSYNC B1 ;  /* 0x0000000000017941 */ /* 0x000fea0003800000 */
.L_x_188:
        /* <DEDUP_REMOVED lines=12> */
.L_x_191:
[----:B------:R-:W-:Y:S05]  /*80b0*/  BSYNC B1 ;  /* 0x0000000000017941 */ /* 0x000fea0003800000 */
.L_x_190:
        /* <DEDUP_REMOVED lines=12> */
.L_x_193:
[----:B------:R-:W-:Y:S05]  /*8180*/  BSYNC B1 ;  /* 0x0000000000017941 */ /* 0x000fea0003800000 */
.L_x_192:
        /* <DEDUP_REMOVED lines=13> */
.L_x_195:
[----:B------:R-:W-:Y:S05]  /*8260*/  BSYNC B1 ;  /* 0x0000000000017941 */ /* 0x000fea0003800000 */
.L_x_194:
        /* <DEDUP_REMOVED lines=13> */
.L_x_197:
[----:B------:R-:W-:Y:S05]  /*8340*/  BSYNC B1 ;  /* 0x0000000000017941 */ /* 0x000fea0003800000 */
.L_x_196:
        /* <DEDUP_REMOVED lines=12> */
.L_x_199:
[----:B------:R-:W-:Y:S05]  /*8410*/  BSYNC B1 ;  /* 0x0000000000017941 */ /* 0x000fea0003800000 */
.L_x_198:
        /* <DEDUP_REMOVED lines=12> */
.L_x_201:
[----:B------:R-:W-:Y:S05]  /*84e0*/  BSYNC B1 ;  /* 0x0000000000017941 */ /* 0x000fea0003800000 */
.L_x_200:
        /* <DEDUP_REMOVED lines=13> */
.L_x_203:
[----:B------:R-:W-:Y:S05]  /*85c0*/  BSYNC B1 ;  /* 0x0000000000017941 */ /* 0x000fea0003800000 */
.L_x_202:
        /* <DEDUP_REMOVED lines=13> */
.L_x_205:
[----:B------:R-:W-:Y:S05]  /*86a0*/  BSYNC B1 ;  /* 0x0000000000017941 */ /* 0x000fea0003800000 */
.L_x_204:
        /* <DEDUP_REMOVED lines=12> */
.L_x_207:
[----:B------:R-:W-:Y:S05]  /*8770*/  BSYNC B1 ;  /* 0x0000000000017941 */ /* 0x000fea0003800000 */
.L_x_206:
        /* <DEDUP_REMOVED lines=12> */
.L_x_209:
[----:B------:R-:W-:Y:S05]  /*8840*/  BSYNC B1 ;  /* 0x0000000000017941 */ /* 0x000fea0003800000 */
.L_x_208:
[----:B------:R-:W-:Y:S05]  /*8850*/  @P1 BRA `(.L_x_210) ;  /* 0x0000001800501947 */ /* 0x000fea0003800000 */
[----:B-----5:R-:W-:-:S04]  /*8860*/  LOP3.LUT R5, R5, 0xff, RZ, 0xc0, !PT ;  /* 0x000000ff05057812 */ /* 0x020fc800078ec0ff */
[----:B------:R-:W-:-:S05]  /*8870*/  F2FP.F16.E4M3.UNPACK_B R5, R5 ;  /* 0x00000005ff05723e */ /* 0x000fca00020006ff */
[----:B0-----:R-:W-:-:S05]  /*8880*/  HADD2.F32 R6, -RZ, R5.H0_H0 ;  /* 0x20000005ff067230 */ /* 0x001fca0000004100 */
[----:B------:R-:W-:-:S04]  /*8890*/  FMUL R5, R6, R9 ;  /* 0x0000000906057220 */ /* 0x000fc80000400000 */
[----:B------:R-:W-:-:S05]  /*88a0*/  FFMA R5, R10, R8, R5 ;  /* 0x000000080a057223 */ /* 0x000fca0000000005 */
[----:B------:R-:W-:-:S05]  /*88b0*/  F2FP.SATFINITE.E4M3.F32.PACK_AB_MERGE_C R5, RZ, R5, RZ ;  /* 0x00000005ff05723e */ /* 0x000fca00048070ff */
[----:B------:R0:W-:Y:S01]  /*88c0*/  STG.E.U8 desc[UR46][R24.64+0xa9], R5 ;  /* 0x0000a90518007986 */ /* 0x0001e2000c10112e */
[----:B------:R-:W-:Y:S05]  /*88d0*/  BRA `(.L_x_210) ;  /* 0x0000001800307947 */ /* 0x000fea0003800000 */
.L_x_33:
[----:B------:R-:W-:Y:S01]  /*88e0*/  ISETP.GE.AND P0, PT, R34, 0x2, PT ;  /* 0x000000022200780c */ /* 0x000fe20003f06270 */
[-C--:B--2---:R-:W-:Y:S01]  /*88f0*/  FMUL R184, R184, R8.reuse ;  /* 0x00000008b8b87220 */ /* 0x084fe20000400000 */
[----:B------:R-:W-:Y:S01]  /*8900*/  ISETP.GE.AND P1, PT, R34, 0x1, PT ;  /* 0x000000012200780c */ /* 0x000fe20003f26270 */
[-C--:B------:R-:W-:Y:S01]  /*8910*/  FMUL R185, R185, R8.reuse ;  /* 0x00000008b9b97220 */ /* 0x080fe20000400000 */
[C---:B------:R-:W-:Y:S01]  /*8920*/  ISETP.LT.OR P4, PT, R33.reuse, 0x1, !P0 ;  /* 0x000000012100780c */ /* 0x040fe20004781670 */
[-C--:B------:R-:W-:Y:S01]  /*8930*/  FMUL R182, R182, R8.reuse ;  /* 0x00000008b6b67220 */ /* 0x080fe20000400000 */
[----:B------:R-:W-:Y:S01]  /*8940*/  ISETP.LT.OR P2, PT, R33, 0x1, !P1 ;  /* 0x000000012100780c */ /* 0x000fe20004f41670 */
[----:B------:R-:W-:Y:S01]  /*8950*/  FMUL R183, R183, R8 ;  /* 0x00000008b7b77220 */ /* 0x000fe20000400000 */
[----:B------:R-:W-:Y:S01]  /*8960*/  F2FP.SATFINITE.E4M3.F32.PACK_AB_MERGE_C R5, RZ, R184, RZ ;  /* 0x000000b8ff05723e */ /* 0x000fe200048070ff */
[-C--:B------:R-:W-:Y:S01]  /*8970*/  FMUL R181, R181, R8.reuse ;  /* 0x00000008b5b57220 */ /* 0x080fe20000400000 */
[----:B------:R-:W-:Y:S01]  /*8980*/  F2FP.SATFINITE.E4M3.F32.PACK_AB_MERGE_C R185, RZ, R185, RZ ;  /* 0x000000b9ffb9723e */ /* 0x000fe200048070ff */
[-C--:B------:R-:W-:Y:S01]  /*8990*/  FMUL R180, R180, R8.reuse ;  /* 0x00000008b4b47220 */ /* 0x080fe20000400000 */
[----:B------:R-:W-:Y:S01]  /*89a0*/  ISETP.LT.OR P0, PT, R33, 0x9, !P0 ;  /* 0x000000092100780c */ /* 0x000fe20004701670 */
[-C--:B------:R-:W-:Y:S01]  /*89b0*/  FMUL R179, R179, R8.reuse ;  /* 0x00000008b3b37220 */ /* 0x080fe20000400000 */
[----:B------:R-:W-:Y:S01]  /*89c0*/  ISETP.LT.OR P1, PT, R33, 0x9, !P1 ;  /* 0x000000092100780c */ /* 0x000fe20004f21670 */
[-C--:B------:R-:W-:Y:S01]  /*89d0*/  FMUL R178, R178, R8.reuse ;  /* 0x00000008b2b27220 */ /* 0x080fe20000400000 */
[----:B------:R-:W-:Y:S01]  /*89e0*/  F2FP.SATFINITE.E4M3.F32.PACK_AB_MERGE_C R183, RZ, R183, RZ ;  /* 0x000000b7ffb7723e */ /* 0x000fe200048070ff */
[----:B------:R2:W-:Y:S01]  /*89f0*/  @!P4 STG.E.U8 desc[UR46][R26.64+0x1], R5 ;  /* 0x000001051a00c986 */ /* 0x0005e2000c10112e */
[C---:B------:R-:W-:Y:S01]  /*8a00*/  ISETP.GE.AND P4, PT, R34.reuse, 0x9, PT ;  /* 0x000000092200780c */ /* 0x040fe20003f86270 */
[-C--:B------:R-:W-:Y:S01]  /*8a10*/  FMUL R177, R177, R8.reuse ;  /* 0x00000008b1b17220 */ /* 0x080fe20000400000 */
[----:B------:R-:W-:Y:S01]  /*8a20*/  F2FP.SATFINITE.E4M3.F32.PACK_AB_MERGE_C R181, RZ, R181, RZ ;  /* 0x000000b5ffb5723e */ /* 0x000fe200048070ff */
[----:B------:R-:W-:Y:S01]  /*8a30*/  @!P2 STG.E.U8 desc[UR46][R26.64], R185 ;  /* 0x000000b91a00a986 */ /* 0x000fe2000c10112e */
[----:B------:R-:W-:Y:S01]  /*8a40*/  ISETP.GE.AND P2, PT, R34, 0xa, PT ;  /* 0x0000000a2200780c */ /* 0x000fe20003f46270 */
[-C--:B------:R-:W-:Y:S01]  /*8a50*/  FMUL R176, R176, R8.reuse ;  /* 0x00000008b0b07220 */ /* 0x080fe20000400000 */
[----:B------:R-:W-:Y:S01]  /*8a60*/  ISETP.LT.OR P5, PT, R33, 0x1, !P4 ;  /* 0x000000012100780c */ /* 0x000fe200067a1670 */
[-C--:B------:R-:W-:Y:S01]  /*8a70*/  FMUL R175, R175, R8.reuse ;  /* 0x00000008afaf7220 */ /* 0x080fe20000400000 */
[C---:B------:R-:W-:Y:S01]  /*8a80*/  ISETP.LT.OR P6, PT, R33.reuse, 0x1, !P2 ;  /* 0x000000012100780c */ /* 0x040fe200057c1670 */
[----:B------:R-:W-:Y:S01]  /*8a90*/  @!P1 STG.E.U8 desc[UR46][R24.64], R183 ;  /* 0x000000b718009986 */ /* 0x000fe2000c10112e */
[----:B------:R-:W-:Y:S01]  /*8aa0*/  ISETP.LT.OR P4, PT, R33, 0x9, !P4 ;  /* 0x000000092100780c */ /* 0x000fe20006781670 */
[----:B------:R-:W-:Y:S01]  /*8ab0*/  FMUL R174, R174, R8 ;  /* 0x00000008aeae7220 */ /* 0x000fe20000400000 */
[----:B--2---:R-:W-:Y:S01]  /*8ac0*/  F2FP.SATFINITE.E4M3.F32.PACK_AB_MERGE_C R5, RZ, R182, RZ ;  /* 0x000000b6ff05723e */ /* 0x004fe200048070ff */
[----:B------:R-:W-:Y:S01]  /*8ad0*/  FMUL R173, R173, R8 ;  /* 0x00000008adad7220 */ /* 0x000fe20000400000 */
[----:B------:R-:W-:Y:S01]  /*8ae0*/  F2FP.SATFINITE.E4M3.F32.PACK_AB_MERGE_C R7, RZ, R180, RZ ;  /* 0x000000b4ff07723e */ /* 0x000fe200048070ff */
[-C--:B------:R-:W-:Y:S01]  /*8af0*/  FMUL R172, R172, R8.reuse ;  /* 0x00000008acac7220 */ /* 0x080fe20000400000 */
[----:B------:R-:W-:Y:S01]  /*8b00*/  ISETP.LT.OR P2, PT, R33, 0x9, !P2 ;  /* 0x000000092100780c */ /* 0x000fe20005741670 */
[----:B------:R2:W-:Y:S01]  /*8b10*/  @!P0 STG.E.U8 desc[UR46][R24.64+0x1], R5 ;  /* 0x0000010518008986 */ /* 0x0005e2000c10112e */
[C---:B------:R-:W-:Y:S01]  /*8b20*/  ISETP.GE.AND P0, PT, R34.reuse, 0x11, PT ;  /* 0x000000112200780c */ /* 0x040fe20003f06270 */
[-C--:B------:R-:W-:Y:S01]  /*8b30*/  FMUL R171, R171, R8.reuse ;  /* 0x00000008abab7220 */ /* 0x080fe20000400000 */
[----:B------:R-:W-:Y:S01]  /*8b40*/  ISETP.GE.AND P1, PT, R34, 0x12, PT ;  /* 0x000000122200780c */ /* 0x000fe20003f26270 */
[----:B------:R-:W-:Y:S01]  /*8b50*/  @!P5 STG.E.U8 desc[UR46][R26.64+0x8], R181 ;  /* 0x000008b51a00d986 */ /* 0x000fe2000c10112e */
[C---:B------:R-:W-:Y:S01]  /*8b60*/  ISETP.LT.OR P5, PT, R33.reuse, 0x1, !P0 ;  /* 0x000000012100780c */ /* 0x040fe200047a1670 */
[-C--:B------:R-:W-:Y:S01]  /*8b70*/  FMUL R170, R170, R8.reuse ;  /* 0x00000008aaaa7220 */ /* 0x080fe20000400000 */
[----:B------:R-:W-:Y:S01]  /*8b80*/  F2FP.SATFINITE.E4M3.F32.PACK_AB_MERGE_C R179, RZ, R179, RZ ;  /* 0x000000b3ffb3723e */ /* 0x000fe200048070ff */
[----:B------:R3:W-:Y:S01]  /*8b90*/  @!P6 STG.E.U8 desc[UR46][R26.64+0x9], R7 ;  /* 0x000009071a00e986 */ /* 0x0007e2000c10112e */
[----:B------:R-:W-:Y:S01]  /*8ba0*/  ISETP.LT.OR P6, PT, R33, 0x1, !P1 ;  /* 0x000000012100780c */ /* 0x000fe20004fc1670 */
[----:B------:R-:W-:Y:S01]  /*8bb0*/  FMUL R169, R169, R8 ;  /* 0x00000008a9a97220 */ /* 0x000fe20000400000 */
[----:B------:R-:W-:Y:S01]  /*8bc0*/  F2FP.SATFINITE.E4M3.F32.PACK_AB_MERGE_C R177, RZ, R177, RZ ;  /* 0x000000b1ffb1723e */ /* 0x000fe200048070ff */
[----:B------:R-:W-:Y:S01]  /*8bd0*/  @!P4 STG.E.U8 desc[UR46][R24.64+0x8], R179 ;  /* 0x000008b31800c986 */ /* 0x000fe2000c10112e */
[----:B--2---:R-:W-:Y:S01]  /*8be0*/  F2FP.SATFINITE.E4M3.F32.PACK_AB_MERGE_C R5, RZ, R178, RZ ;  /* 0x000000b2ff05723e */ /* 0x004fe200048070ff */
[-C--:B------:R-:W-:Y:S01]  /*8bf0*/  FMUL R168, R168, R8.reuse ;  /* 0x00000008a8a87220 */ /* 0x080fe20000400000 */
[----:B------:R-:W-:Y:S01]  /*8c00*/  ISETP.GE.AND P4, PT, R34, 0x19, PT ;  /* 0x000000192200780c */ /* 0x000fe20003f86270 */
[-C--:B------:R-:W-:Y:S01]  /*8c10*/  FMUL R167, R167, R8.reuse ;  /* 0x00000008a7a77220 */ /* 0x080fe20000400000 */
[C---:B------:R-:W-:Y:S01]  /*8c20*/  ISETP.LT.OR P0, PT, R33.reuse, 0x9, !P0 ;  /* 0x000000092100780c */ /* 0x040fe20004701670 */
[----:B------:R2:W-:Y:S01]  /*8c30*/  @!P2 STG.E.U8 desc[UR46][R24.64+0x9], R5 ;  /* 0x000009051800a986 */ /* 0x0005e2000c10112e */
[----:B------:R-:W-:Y:S01]  /*8c40*/  ISETP.LT.OR P1, PT, R33, 0x9, !P1 ;  /* 0x000000092100780c */ /* 0x000fe20004f21670 */
[----:B------:R-:W-:Y:S01]  /*8c50*/  FMUL R166, R166, R8 ;  /* 0x00000008a6a67220 */ /* 0x000fe20000400000 */
[----:B---3--:R-:W-:Y:S01]  /*8c60*/  F2FP.SATFINITE.E4M3.F32.PACK_AB_MERGE_C R7, RZ, R176, RZ ;  /* 0x000000b0ff07723e */ /* 0x008fe200048070ff */
[----:B------:R-:W-:Y:S01]  /*8c70*/  @!P5 STG.E.U8 desc[UR46][R26.64+0x10], R177 ;  /* 0x000010b11a00d986 */ /* 0x000fe2000c10112e */
[----:B------:R-:W-:Y:S01]  /*8c80*/  ISETP.GE.AND P2, PT, R34, 0x1a, PT ;  /* 0x0000001a2200780c */ /* 0x000fe20003f46270 */
[-C--:B------:R-:W-:Y:S01]  /*8c90*/  FMUL R165, R165, R8.reuse ;  /* 0x00000008a5a57220 */ /* 0x080fe20000400000 */
[C---:B------:R-:W-:Y:S01]  /*8ca0*/  ISETP.LT.OR P5, PT, R33.reuse, 0x1, !P4 ;  /* 0x000000012100780c */ /* 0x040fe200067a1670 */
[----:B------:R3:W-:Y:S01]  /*8cb0*/  @!P6 STG.E.U8 desc[UR46][R26.64+0x11], R7 ;  /* 0x000011071a00e986 */ /* 0x0007e2000c10112e */
[----:B------:R-:W-:Y:S01]  /*8cc0*/  ISETP.LT.OR P6, PT, R33, 0x1, !P2 ;  /* 0x000000012100780c */ /* 0x000fe200057c1670 */
[-C--:B------:R-:W-:Y:S01]  /*8cd0*/  FMUL R164, R164, R8.reuse ;  /* 0x00000008a4a47220 */ /* 0x080fe20000400000 */
[----:B------:R-:W-:Y:S01]  /*8ce0*/  F2FP.SATFINITE.E4M3.F32.PACK_AB_MERGE_C R175, RZ, R175, RZ ;  /* 0x000000afffaf723e */ /* 0x000fe200048070ff */
[----:B------:R-:W-:Y:S01]  /*8cf0*/  FMUL R163, R163, R8 ;  /* 0x00000008a3a37220 */ /* 0x000fe20000400000 */
[----:B--2---:R-:W-:Y:S01]  /*8d00*/  F2FP.SATFINITE.E4M3.F32.PACK_AB_MERGE_C R5, RZ, R174, RZ ;  /* 0x000000aeff05723e */ /* 0x004fe200048070ff */
[-C--:B------:R-:W-:Y:S01]  /*8d10*/  FMUL R162, R162, R8.reuse ;  /* 0x00000008a2a27220 */ /* 0x080fe20000400000 */
[----:B------:R-:W-:Y:S01]  /*8d20*/  F2FP.SATFINITE.E4M3.F32.PACK_AB_MERGE_C R173, RZ, R173, RZ ;  /* 0x000000adffad723e */ /* 0x000fe200048070ff */
[----:B------:R-:W-:Y:S01]  /*8d30*/  @!P0 STG.E.U8 desc[UR46][R24.64+0x10], R175 ;  /* 0x000010af18008986 */ /* 0x000fe2000c10112e */
[----:B------:R-:W-:Y:S01]  /*8d40*/  ISETP.GE.AND P0, PT, R34, 0x21, PT ;  /* 0x000000212200780c */ /* 0x000fe20003f06270 */
[----:B------:R-:W-:Y:S01]  /*8d50*/  FMUL R161, R161, R8 ;  /* 0x00000008a1a17220 */ /* 0x000fe20000400000 */
[C---:B------:R-:W-:Y:S01]  /*8d60*/  ISETP.LT.OR P4, PT, R33.reuse, 0x9, !P4 ;  /* 0x000000092100780c */ /* 0x040fe20006781670 */
[----:B------:R2:W-:Y:S01]  /*8d70*/  @!P1 STG.E.U8 desc[UR46][R24.64+0x11], R5 ;  /* 0x0000110518009986 */ /* 0x0005e2000c10112e */
[----:B---3--:R-:W-:Y:S01]  /*8d80*/  F2FP.SATFINITE.E4M3.F32.PACK_AB_MERGE_C R7, RZ, R172, RZ ;  /* 0x000000acff07723e */ /* 0x008fe200048070ff */
[-C--:B------:R-:W-:Y:S01]  /*8d90*/  FMUL R160, R160, R8.reuse ;  /* 0x00000008a0a07220 */ /* 0x080fe20000400000 */
[----:B------:R-:W-:Y:S01]  /*8da0*/  ISETP.LT.OR P2, PT, R33, 0x9, !P2 ;  /* 0x000000092100780c */ /* 0x000fe20005741670 */
        /* <DEDUP_REMOVED lines=139> */
[C---:B------:R-:W-:Y:S01]  /*9660*/  ISETP.LT.OR P1, PT, R33.reuse, 0x9, !P1 ;  /* 0x000000092100780c */ /* 0x040fe20004f21670 */
        /* <DEDUP_REMOVED lines=15> */
[----:B------:R-:W-:Y:S01]  /*9760*/  ISETP.LT.OR P4, PT, R33, 0x9, !P4 ;  /* 0x000000092100780c */ /* 0x000fe20006781670 */
        /* <DEDUP_REMOVED lines=17> */
[----:B------:R-:W-:Y:S01]  /*9880*/  ISETP.LT.OR P0, PT, R33, 0x9, !P0 ;  /* 0x000000092100780c */ /* 0x000fe20004701670 */
[----:B------:R-:W-:Y:S01]  /*9890*/  FMUL R19, R19, R8 ;  /* 0x0000000813137220 */ /* 0x000fe20000400000 */
[----:B------:R-:W-:Y:S01]  /*98a0*/  ISETP.LT.OR P5, PT, R33, 0x9, !P5 ;  /* 0x000000092100780c */ /* 0x000fe20006fa1670 */
[----:B------:R2:W-:Y:S01]  /*98b0*/  @!P2 STG.E.U8 desc[UR46][R24.64+0x59], R5 ;  /* 0x000059051800a986 */ /* 0x0005e2000c10112e */
[----:B---3--:R-:W-:Y:S01]  /*98c0*/  F2FP.SATFINITE.E4M3.F32.PACK_AB_MERGE_C R7, RZ, R136, RZ ;  /* 0x00000088ff07723e */ /* 0x008fe200048070ff */
[-C--:B------:R-:W-:Y:S01]  /*98d0*/  FMUL R18, R18, R8.reuse ;  /* 0x0000000812127220 */ /* 0x080fe20000400000 */
[----:B------:R-:W-:Y:S01]  /*98e0*/  F2FP.SATFINITE.E4M3.F32.PACK_AB_MERGE_C R135, RZ, R135, RZ ;  /* 0x00000087ff87723e */ /* 0x000fe200048070ff */
[----:B------:R-:W-:Y:S01]  /*98f0*/  @!P1 STG.E.U8 desc[UR46][R26.64+0x60], R137 ;  /* 0x000060891a009986 */ /* 0x000fe2000c10112e */
[C---:B------:R-:W-:Y:S01]  /*9900*/  ISETP.GE.AND P1, PT, R34.reuse, 0x6a, PT ;  /* 0x0000006a2200780c */ /* 0x040fe20003f26270 */
[-C--:B------:R-:W-:Y:S01]  /*9910*/  FMUL R17, R17, R8.reuse ;  /* 0x0000000811117220 */ /* 0x080fe20000400000 */
[----:B------:R-:W-:Y:S01]  /*9920*/  F2FP.SATFINITE.E4M3.F32.PACK_AB_MERGE_C R133, RZ, R133, RZ ;  /* 0x00000085ff85723e */ /* 0x000fe200048070ff */
[----:B------:R3:W-:Y:S01]  /*9930*/  @!P6 STG.E.U8 desc[UR46][R26.64+0x61], R7 ;  /* 0x000061071a00e986 */ /* 0x0007e2000c10112e */
[----:B------:R-:W-:Y:S01]  /*9940*/  ISETP.GE.AND P6, PT, R34, 0x69, PT ;  /* 0x000000692200780c */ /* 0x000fe20003fc6270 */
[-C--:B------:R-:W-:Y:S01]  /*9950*/  FMUL R16, R16, R8.reuse ;  /* 0x0000000810107220 */ /* 0x080fe20000400000 */
[C---:B------:R-:W-:Y:S01]  /*9960*/  ISETP.LT.OR P4, PT, R33.reuse, 0x1, !P1 ;  /* 0x000000012100780c */ /* 0x040fe20004f81670 */
[----:B------:R-:W-:Y:S01]  /*9970*/  @!P0 STG.E.U8 desc[UR46][R24.64+0x60], R135 ;  /* 0x0000608718008986 */ /* 0x000fe2000c10112e */
[----:B------:R-:W-:Y:S01]  /*9980*/  ISETP.LT.OR P2, PT, R33, 0x1, !P6 ;  /* 0x000000012100780c */ /* 0x000fe20007741670 */
[----:B------:R-:W-:Y:S01]  /*9990*/  FMUL R15, R15, R8 ;  /* 0x000000080f0f7220 */ /* 0x000fe20000400000 */
[----:B--2---:R-:W-:Y:S01]  /*99a0*/  F2FP.SATFINITE.E4M3.F32.PACK_AB_MERGE_C R5, RZ, R134, RZ ;  /* 0x00000086ff05723e */ /* 0x004fe200048070ff */
[-C--:B------:R-:W-:Y:S01]  /*99b0*/  FMUL R14, R14, R8.reuse ;  /* 0x000000080e0e7220 */ /* 0x080fe20000400000 */
[C---:B------:R-:W-:Y:S01]  /*99c0*/  ISETP.LT.OR P0, PT, R33.reuse, 0x9, !P6 ;  /* 0x000000092100780c */ /* 0x040fe20007701670 */
[----:B------:R-:W-:Y:S01]  /*99d0*/  FMUL R12, R12, R8 ;  /* 0x000000080c0c7220 */ /* 0x000fe20000400000 */
[----:B------:R-:W-:Y:S01]  /*99e0*/  ISETP.LT.OR P1, PT, R33, 0x9, !P1 ;  /* 0x000000092100780c */ /* 0x000fe20004f21670 */
[----:B------:R2:W-:Y:S01]  /*99f0*/  @!P5 STG.E.U8 desc[UR46][R24.64+0x61], R5 ;  /* 0x000061051800d986 */ /* 0x0005e2000c10112e */
[----:B---3--:R-:W-:Y:S01]  /*9a00*/  F2FP.SATFINITE.E4M3.F32.PACK_AB_MERGE_C R7, RZ, R132, RZ ;  /* 0x00000084ff07723e */ /* 0x008fe200048070ff */
[-C--:B------:R-:W-:Y:S01]  /*9a10*/  FMUL R13, R13, R8.reuse ;  /* 0x000000080d0d7220 */ /* 0x080fe20000400000 */
[----:B------:R-:W-:Y:S01]  /*9a20*/  F2FP.SATFINITE.E4M3.F32.PACK_AB_MERGE_C R131, RZ, R131, RZ ;  /* 0x00000083ff83723e */ /* 0x000fe200048070ff */
[-C--:B------:R-:W-:Y:S01]  /*9a30*/  FMUL R11, R11, R8.reuse ;  /* 0x000000080b0b7220 */ /* 0x080fe20000400000 */
[----:B------:R-:W-:Y:S01]  /*9a40*/  F2FP.SATFINITE.E4M3.F32.PACK_AB_MERGE_C R129, RZ, R129, RZ ;  /* 0x00000081ff81723e */ /* 0x000fe200048070ff */
[----:B------:R-:W-:Y:S01]  /*9a50*/  @!P2 STG.E.U8 desc[UR46][R26.64+0x68], R133 ;  /* 0x000068851a00a986 */ /* 0x000fe2000c10112e */
[----:B------:R-:W-:Y:S01]  /*9a60*/  ISETP.GE.AND P2, PT, R34, 0x72, PT ;  /* 0x000000722200780c */ /* 0x000fe20003f46270 */
[----:B------:R-:W-:Y:S01]  /*9a70*/  FMUL R10, R10, R8 ;  /* 0x000000080a0a7220 */ /* 0x000fe20000400000 */
[----:B------:R-:W-:Y:S01]  /*9a80*/  F2FP.SATFINITE.E4M3.F32.PACK_AB_MERGE_C R127, RZ, R127, RZ ;  /* 0x0000007fff7f723e */ /* 0x000fe200048070ff */
[----:B------:R3:W-:Y:S01]  /*9a90*/  @!P4 STG.E.U8 desc[UR46][R26.64+0x69], R7 ;  /* 0x000069071a00c986 */ /* 0x0007e2000c10112e */
[----:B------:R-:W-:-:S02]  /*9aa0*/  ISETP.GE.AND P4, PT, R34, 0x71, PT ;  /* 0x000000712200780c */ /* 0x000fc40003f86270 */
[C---:B------:R-:W-:Y:S01]  /*9ab0*/  ISETP.LT.OR P6, PT, R33.reuse, 0x1, !P2 ;  /* 0x000000012100780c */ /* 0x040fe200057c1670 */
[----:B------:R-:W-:Y:S01]  /*9ac0*/  @!P0 STG.E.U8 desc[UR46][R24.64+0x68], R131 ;  /* 0x0000688318008986 */ /* 0x000fe2000c10112e */
[C---:B------:R-:W-:Y:S02]  /*9ad0*/  ISETP.LT.OR P5, PT, R33.reuse, 0x1, !P4 ;  /* 0x000000012100780c */ /* 0x040fe400067a1670 */
[----:B------:R-:W-:Y:S02]  /*9ae0*/  ISETP.LT.OR P4, PT, R33, 0x9, !P4 ;  /* 0x000000092100780c */ /* 0x000fe40006781670 */
[----:B--2---:R-:W-:Y:S02]  /*9af0*/  F2FP.SATFINITE.E4M3.F32.PACK_AB_MERGE_C R5, RZ, R130, RZ ;  /* 0x00000082ff05723e */ /* 0x004fe400048070ff */
[C---:B------:R-:W-:Y:S02]  /*9b00*/  ISETP.GE.AND P0, PT, R34.reuse, 0x7a, PT ;  /* 0x0000007a2200780c */ /* 0x040fe40003f06270 */
[----:B---3--:R-:W-:Y:S01]  /*9b10*/  F2FP.SATFINITE.E4M3.F32.PACK_AB_MERGE_C R7, RZ, R128, RZ ;  /* 0x00000080ff07723e */ /* 0x008fe200048070ff */
[----:B------:R2:W-:Y:S01]  /*9b20*/  @!P1 STG.E.U8 desc[UR46][R24.64+0x69], R5 ;  /* 0x0000690518009986 */ /* 0x0005e2000c10112e */
[----:B------:R-:W-:-:S02]  /*9b30*/  ISETP.GE.AND P1, PT, R34, 0x79, PT ;  /* 0x000000792200780c */ /* 0x000fc40003f26270 */
[C---:B------:R-:W-:Y:S01]  /*9b40*/  ISETP.LT.OR P2, PT, R33.reuse, 0x9, !P2 ;  /* 0x000000092100780c */ /* 0x040fe20005741670 */
[----:B------:R-:W-:Y:S01]  /*9b50*/  @!P5 STG.E.U8 desc[UR46][R26.64+0x70], R129 ;  /* 0x000070811a00d986 */ /* 0x000fe2000c10112e */
[C---:B------:R-:W-:Y:S02]  /*9b60*/  ISETP.LT.OR P5, PT, R33.reuse, 0x1, !P0 ;  /* 0x000000012100780c */ /* 0x040fe400047a1670 */
[----:B------:R-:W-:Y:S01]  /*9b70*/  F2FP.SATFINITE.E4M3.F32.PACK_AB_MERGE_C R125, RZ, R125, RZ ;  /* 0x0000007dff7d723e */ /* 0x000fe200048070ff */
[----:B------:R3:W-:Y:S01]  /*9b80*/  @!P6 STG.E.U8 desc[UR46][R26.64+0x71], R7 ;  /* 0x000071071a00e986 */ /* 0x0007e2000c10112e */
[----:B------:R-:W-:Y:S02]  /*9b90*/  F2FP.SATFINITE.E4M3.F32.PACK_AB_MERGE_C R123, RZ, R123, RZ ;  /* 0x0000007bff7b723e */ /* 0x000fe400048070ff */
[C---:B------:R-:W-:Y:S01]  /*9ba0*/  ISETP.LT.OR P0, PT, R33.reuse, 0x9, !P0 ;  /* 0x000000092100780c */ /* 0x040fe20004701670 */
[----:B------:R-:W-:Y:S01]  /*9bb0*/  @!P4 STG.E.U8 desc[UR46][R24.64+0x70], R127 ;  /* 0x0000707f1800c986 */ /* 0x000fe2000c10112e */
[----:B------:R-:W-:-:S02]  /*9bc0*/  ISETP.LT.OR P4, PT, R33, 0x1, !P1 ;  /* 0x000000012100780c */ /* 0x000fc40004f81670 */
[C---:B------:R-:W-:Y:S02]  /*9bd0*/  ISETP.LT.OR P1, PT, R33.reuse, 0x9, !P1 ;  /* 0x000000092100780c */ /* 0x040fe40004f21670 */
[----:B--2---:R-:W-:Y:S02]  /*9be0*/  F2FP.SATFINITE.E4M3.F32.PACK_AB_MERGE_C R5, RZ, R126, RZ ;  /* 0x0000007eff05723e */ /* 0x004fe400048070ff */
[----:B------:R-:W-:Y:S02]  /*9bf0*/  F2FP.SATFINITE.E4M3.F32.PACK_AB_MERGE_C R29, RZ, R122, RZ ;  /* 0x0000007aff1d723e */ /* 0x000fe400048070ff */
[----:B---3--:R-:W-:Y:S01]  /*9c00*/  F2FP.SATFINITE.E4M3.F32.PACK_AB_MERGE_C R7, RZ, R124, RZ ;  /* 0x0000007cff07723e */ /* 0x008fe200048070ff */
[----:B------:R2:W-:Y:S01]  /*9c10*/  @!P2 STG.E.U8 desc[UR46][R24.64+0x71], R5 ;  /* 0x000071051800a986 */ /* 0x0005e2000c10112e */
[----:B------:R-:W-:Y:S02]  /*9c20*/  ISETP.GE.AND P2, PT, R34, 0x81, PT ;  /* 0x000000812200780c */ /* 0x000fe40003f46270 */
[----:B------:R-:W-:Y:S01]  /*9c30*/  F2FP.SATFINITE.E4M3.F32.PACK_AB_MERGE_C R121, RZ, R121, RZ ;  /* 0x00000079ff79723e */ /* 0x000fe200048070ff */
[----:B------:R-:W-:Y:S01]  /*9c40*/  @!P4 STG.E.U8 desc[UR46][R26.64+0x78], R125 ;  /* 0x0000787d1a00c986 */ /* 0x000fe2000c10112e */
[----:B------:R-:W-:-:S02]  /*9c50*/  ISETP.LT.OR P4, PT, R33, 0x1, !P2 ;  /* 0x000000012100780c */ /* 0x000fc40005781670 */
[C---:B------:R-:W-:Y:S01]  /*9c60*/  ISETP.LT.OR P2, PT, R33.reuse, 0x9, !P2 ;  /* 0x000000092100780c */ /* 0x040fe20005741670 */
[----:B------:R3:W-:Y:S01]  /*9c70*/  @!P5 STG.E.U8 desc[UR46][R26.64+0x79], R7 ;  /* 0x000079071a00d986 */ /* 0x0007e2000c10112e */
[----:B------:R-:W-:Y:S02]  /*9c80*/  F2FP.SATFINITE.E4M3.F32.PACK_AB_MERGE_C R119, RZ, R119, RZ ;  /* 0x00000077ff77723e */ /* 0x000fe400048070ff */
[----:B------:R-:W-:Y:S01]  /*9c90*/  F2FP.SATFINITE.E4M3.F32.PACK_AB_MERGE_C R117, RZ, R117, RZ ;  /* 0x00000075ff75723e */ /* 0x000fe200048070ff */
[----:B------:R-:W-:Y:S01]  /*9ca0*/  @!P1 STG.E.U8 desc[UR46][R24.64+0x78], R123 ;  /* 0x0000787b18009986 */ /* 0x000fe2000c10112e */
[----:B------:R-:W-:Y:S02]  /*9cb0*/  ISETP.GE.AND P1, PT, R34, 0x82, PT ;  /* 0x000000822200780c */ /* 0x000fe40003f26270 */
[----:B--2---:R-:W-:Y:S01]  /*9cc0*/  F2FP.SATFINITE.E4M3.F32.PACK_AB_MERGE_C R5, RZ, R120, RZ ;  /* 0x00000078ff05723e */ /* 0x004fe200048070ff */
[----:B------:R2:W-:Y:S01]  /*9cd0*/  @!P0 STG.E.U8 desc[UR46][R24.64+0x79], R29 ;  /* 0x0000791d18008986 */ /* 0x0005e2000c10112e */
[----:B------:R-:W-:-:S02]  /*9ce0*/  ISETP.LT.OR P5, PT, R33, 0x1, !P1 ;  /* 0x000000012100780c */ /* 0x000fc40004fa1670 */
[C---:B------:R-:W-:Y:S01]  /*9cf0*/  ISETP.LT.OR P1, PT, R33.reuse, 0x9, !P1 ;  /* 0x000000092100780c */ /* 0x040fe20004f21670 */
[----:B------:R-:W-:Y:S01]  /*9d00*/  @!P4 STG.E.U8 desc[UR46][R26.64+0x80], R121 ;  /* 0x000080791a00c986 */ /* 0x000fe2000c10112e */
[C---:B------:R-:W-:Y:S02]  /*9d10*/  ISETP.GE.AND P4, PT, R34.reuse, 0x8a, PT ;  /* 0x0000008a2200780c */ /* 0x040fe40003f86270 */
[----:B------:R-:W-:Y:S02]  /*9d20*/  ISETP.GE.AND P0, PT, R34, 0x89, PT ;  /* 0x000000892200780c */ /* 0x000fe40003f06270 */
[----:B---3--:R-:W-:Y:S02]  /*9d30*/  F2FP.SATFINITE.E4M3.F32.PACK_AB_MERGE_C R7, RZ, R118, RZ ;  /* 0x00000076ff07723e */ /* 0x008fe400048070ff */
[C---:B------:R-:W-:Y:S02]  /*9d40*/  ISETP.LT.OR P6, PT, R33.reuse, 0x1, !P0 ;  /* 0x000000012100780c */ /* 0x040fe400047c1670 */
[C---:B------:R-:W-:Y:S01]  /*9d50*/  ISETP.LT.OR P0, PT, R33.reuse, 0x9, !P0 ;  /* 0x000000092100780c */ /* 0x040fe20004701670 */
[----:B------:R3:W-:Y:S01]  /*9d60*/  @!P5 STG.E.U8 desc[UR46][R26.64+0x81], R5 ;  /* 0x000081051a00d986 */ /* 0x0007e2000c10112e */
[----:B------:R-:W-:-:S02]  /*9d70*/  ISETP.LT.OR P5, PT, R33, 0x9, !P4 ;  /* 0x000000092100780c */ /* 0x000fc400067a1670 */
[----:B------:R-:W-:Y:S01]  /*9d80*/  F2FP.SATFINITE.E4M3.F32.PACK_AB_MERGE_C R115, RZ, R115, RZ ;  /* 0x00000073ff73723e */ /* 0x000fe200048070ff */
[----:B------:R-:W-:Y:S01]  /*9d90*/  @!P2 STG.E.U8 desc[UR46][R24.64+0x80], R119 ;  /* 0x000080771800a986 */ /* 0x000fe2000c10112e */
[----:B------:R-:W-:Y:S02]  /*9da0*/  ISETP.LT.OR P2, PT, R33, 0x1, !P4 ;  /* 0x000000012100780c */ /* 0x000fe40006741670 */
[C---:B------:R-:W-:Y:S01]  /*9db0*/  ISETP.GE.AND P4, PT, R34.reuse, 0x92, PT ;  /* 0x000000922200780c */ /* 0x040fe20003f86270 */
[----:B------:R4:W-:Y:S01]  /*9dc0*/  @!P1 STG.E.U8 desc[UR46][R24.64+0x81], R7 ;  /* 0x0000810718009986 */ /* 0x0009e2000c10112e */
[----:B------:R-:W-:Y:S02]  /*9dd0*/  ISETP.GE.AND P1, PT, R34, 0x91, PT ;  /* 0x000000912200780c */ /* 0x000fe40003f26270 */
[----:B--2---:R-:W-:Y:S01]  /*9de0*/  F2FP.SATFINITE.E4M3.F32.PACK_AB_MERGE_C R29, RZ, R112, RZ ;  /* 0x00000070ff1d723e */ /* 0x004fe200048070ff */
[----:B------:R-:W-:Y:S01]  /*9df0*/  @!P6 STG.E.U8 desc[UR46][R26.64+0x88], R117 ;  /* 0x000088751a00e986 */ /* 0x000fe2000c10112e */
[----:B---3--:R-:W-:-:S02]  /*9e00*/  F2FP.SATFINITE.E4M3.F32.PACK_AB_MERGE_C R5, RZ, R116, RZ ;  /* 0x00000074ff05723e */ /* 0x008fc400048070ff */
[C---:B------:R-:W-:Y:S02]  /*9e10*/  ISETP.LT.OR P6, PT, R33.reuse, 0x1, !P1 ;  /* 0x000000012100780c */ /* 0x040fe40004fc1670 */
[----:B------:R-:W-:Y:S01]  /*9e20*/  F2FP.SATFINITE.E4M3.F32.PACK_AB_MERGE_C R113, RZ, R113, RZ ;  /* 0x00000071ff71723e */ /* 0x000fe200048070ff */
[----:B------:R2:W-:Y:S01]  /*9e30*/  @!P2 STG.E.U8 desc[UR46][R26.64+0x89], R5 ;  /* 0x000089051a00a986 */ /* 0x0005e2000c10112e */
[C---:B------:R-:W-:Y:S02]  /*9e40*/  ISETP.LT.OR P2, PT, R33.reuse, 0x1, !P4 ;  /* 0x000000012100780c */ /* 0x040fe40006741670 */
[----:B----4-:R-:W-:Y:S01]  /*9e50*/  F2FP.SATFINITE.E4M3.F32.PACK_AB_MERGE_C R7, RZ, R114, RZ ;  /* 0x00000072ff07723e */ /* 0x010fe200048070ff */
[----:B------:R-:W-:Y:S01]  /*9e60*/  @!P0 STG.E.U8 desc[UR46][R24.64+0x88], R115 ;  /* 0x0000887318008986 */ /* 0x000fe2000c10112e */
[C---:B------:R-:W-:Y:S02]  /*9e70*/  ISETP.LT.OR P1, PT, R33.reuse, 0x9, !P1 ;  /* 0x000000092100780c */ /* 0x040fe40004f21670 */
[----:B------:R-:W-:Y:S01]  /*9e80*/  ISETP.GE.AND P0, PT, R34, 0x99, PT ;  /* 0x000000992200780c */ /* 0x000fe20003f06270 */
[----:B------:R3:W-:Y:S01]  /*9e90*/  @!P5 STG.E.U8 desc[UR46][R24.64+0x89], R7 ;  /* 0x000089071800d986 */ /* 0x0007e2000c10112e */
[----:B------:R-:W-:-:S02]  /*9ea0*/  ISETP.LT.OR P5, PT, R33, 0x9, !P4 ;  /* 0x000000092100780c */ /* 0x000fc400067a1670 */
[----:B------:R-:W-:Y:S01]  /*9eb0*/  ISETP.GE.AND P4, PT, R34, 0x9a, PT ;  /* 0x0000009a2200780c */ /* 0x000fe20003f86270 */
[----:B------:R-:W-:Y:S01]  /*9ec0*/  @!P6 STG.E.U8 desc[UR46][R26.64+0x90], R113 ;  /* 0x000090711a00e986 */ /* 0x000fe2000c10112e */
[C---:B------:R-:W-:Y:S02]  /*9ed0*/  ISETP.LT.OR P6, PT, R33.reuse, 0x1, !P0 ;  /* 0x000000012100780c */ /* 0x040fe400047c1670 */
[----:B------:R-:W-:Y:S01]  /*9ee0*/  F2FP.SATFINITE.E4M3.F32.PACK_AB_MERGE_C R23, RZ, R23, RZ ;  /* 0x00000017ff17723e */ /* 0x000fe200048070ff */
[----:B------:R-:W-:Y:S01]  /*9ef0*/  @!P2 STG.E.U8 desc[UR46][R26.64+0x91], R29 ;  /* 0x0000911d1a00a986 */ /* 0x000fe2000c10112e */
[----:B------:R-:W-:Y:S02]  /*9f00*/  ISETP.LT.OR P2, PT, R33, 0x1, !P4 ;  /* 0x000000012100780c */ /* 0x000fe40006741670 */
[----:B--2---:R-:W-:Y:S01]  /*9f10*/  F2FP.SATFINITE.E4M3.F32.PACK_AB_MERGE_C R5, RZ, R22, RZ ;  /* 0x00000016ff05723e */ /* 0x004fe200048070ff */
[----:B------:R-:W-:Y:S01]  /*9f20*/  @!P1 STG.E.U8 desc[UR46][R24.64+0x90], R23 ;  /* 0x0000901718009986 */ /* 0x000fe2000c10112e */
[----:B---3--:R-:W-:-:S02]  /*9f30*/  F2FP.SATFINITE.E4M3.F32.PACK_AB_MERGE_C R7, RZ, R20, RZ ;  /* 0x00000014ff07723e */ /* 0x008fc400048070ff */
[----:B------:R-:W-:Y:S01]  /*9f40*/  F2FP.SATFINITE.E4M3.F32.PACK_AB_MERGE_C R21, RZ, R21, RZ ;  /* 0x00000015ff15723e */ /* 0x000fe200048070ff */
[----:B------:R2:W-:Y:S01]  /*9f50*/  @!P5 STG.E.U8 desc[UR46][R24.64+0x91], R5 ;  /* 0x000091051800d986 */ /* 0x0005e2000c10112e */
[C---:B------:R-:W-:Y:S02]  /*9f60*/  ISETP.LT.OR P0, PT, R33.reuse, 0x9, !P0 ;  /* 0x000000092100780c */ /* 0x040fe40004701670 */
[----:B------:R-:W-:Y:S01]  /*9f70*/  ISETP.LT.OR P1, PT, R33, 0x9, !P4 ;  /* 0x000000092100780c */ /* 0x000fe20006721670 */
[----:B------:R-:W-:Y:S01]  /*9f80*/  @!P6 STG.E.U8 desc[UR46][R26.64+0x98], R21 ;  /* 0x000098151a00e986 */ /* 0x000fe2000c10112e */
[C---:B------:R-:W-:Y:S02]  /*9f90*/  ISETP.GE.AND P4, PT, R34.reuse, 0xa2, PT ;  /* 0x000000a22200780c */ /* 0x040fe40003f86270 */
[----:B------:R-:W-:Y:S01]  /*9fa0*/  F2FP.SATFINITE.E4M3.F32.PACK_AB_MERGE_C R19, RZ, R19, RZ ;  /* 0x00000013ff13723e */ /* 0x000fe200048070ff */
[----:B------:R3:W-:Y:S01]  /*9fb0*/  @!P2 STG.E.U8 desc[UR46][R26.64+0x99], R7 ;  /* 0x000099071a00a986 */ /* 0x0007e2000c10112e */
[----:B------:R-:W-:-:S02]  /*9fc0*/  ISETP.GE.AND P2, PT, R34, 0xa1, PT ;  /* 0x000000a12200780c */ /* 0x000fc40003f46270 */
[C---:B------:R-:W-:Y:S02]  /*9fd0*/  ISETP.LT.OR P6, PT, R33.reuse, 0x1, !P4 ;  /* 0x000000012100780c */ /* 0x040fe400067c1670 */
[C---:B------:R-:W-:Y:S01]  /*9fe0*/  ISETP.LT.OR P5, PT, R33.reuse, 0x1, !P2 ;  /* 0x000000012100780c */ /* 0x040fe200057a1670 */
[----:B------:R-:W-:Y:S01]  /*9ff0*/  @!P0 STG.E.U8 desc[UR46][R24.64+0x98], R19 ;  /* 0x0000981318008986 */ /* 0x000fe2000c10112e */
[----:B--2---:R-:W-:Y:S02]  /*a000*/  F2FP.SATFINITE.E4M3.F32.PACK_AB_MERGE_C R5, RZ, R18, RZ ;  /* 0x00000012ff05723e */ /* 0x004fe400048070ff */
[----:B------:R-:W-:Y:S02]  /*a010*/  F2FP.SATFINITE.E4M3.F32.PACK_AB_MERGE_C R17, RZ, R17, RZ ;  /* 0x00000011ff11723e */ /* 0x000fe400048070ff */
[----:B------:R-:W-:Y:S01]  /*a020*/  ISETP.LT.OR P0, PT, R33, 0x9, !P2 ;  /* 0x000000092100780c */ /* 0x000fe20005701670 */
[----:B------:R2:W-:Y:S01]  /*a030*/  @!P1 STG.E.U8 desc[UR46][R24.64+0x99], R5 ;  /* 0x0000990518009986 */ /* 0x0005e2000c10112e */
[----:B---3--:R-:W-:-:S02]  /*a040*/  F2FP.SATFINITE.E4M3.F32.PACK_AB_MERGE_C R7, RZ, R16, RZ ;  /* 0x00000010ff07723e */ /* 0x008fc400048070ff */
[C---:B------:R-:W-:Y:S02]  /*a050*/  ISETP.GE.AND P1, PT, R34.reuse, 0xaa, PT ;  /* 0x000000aa2200780c */ /* 0x040fe40003f26270 */
[----:B------:R-:W-:Y:S01]  /*a060*/  ISETP.GE.AND P2, PT, R34, 0xa9, PT ;  /* 0x000000a92200780c */ /* 0x000fe20003f46270 */
[----:B------:R-:W-:Y:S01]  /*a070*/  @!P5 STG.E.U8 desc[UR46][R26.64+0xa0], R17 ;  /* 0x0000a0111a00d986 */ /* 0x000fe2000c10112e */
[C---:B------:R-:W-:Y:S02]  /*a080*/  ISETP.LT.OR P4, PT, R33.reuse, 0x9, !P4 ;  /* 0x000000092100780c */ /* 0x040fe40006781670 */
[C---:B------:R-:W-:Y:S01]  /*a090*/  ISETP.LT.OR P5, PT, R33.reuse, 0x1, !P2 ;  /* 0x000000012100780c */ /* 0x040fe200057a1670 */
[----:B------:R3:W-:Y:S01]  /*a0a0*/  @!P6 STG.E.U8 desc[UR46][R26.64+0xa1], R7 ;  /* 0x0000a1071a00e986 */ /* 0x0007e2000c10112e */
[C---:B------:R-:W-:Y:S02]  /*a0b0*/  ISETP.LT.OR P6, PT, R33.reuse, 0x1, !P1 ;  /* 0x000000012100780c */ /* 0x040fe40004fc1670 */
[----:B------:R-:W-:-:S02]  /*a0c0*/  ISETP.LT.OR P2, PT, R33, 0x9, !P2 ;  /* 0x000000092100780c */ /* 0x000fc40005741670 */
[----:B------:R-:W-:Y:S02]  /*a0d0*/  ISETP.LT.OR P1, PT, R33, 0x9, !P1 ;  /* 0x000000092100780c */ /* 0x000fe40004f21670 */
[----:B------:R-:W-:Y:S02]  /*a0e0*/  F2FP.SATFINITE.E4M3.F32.PACK_AB_MERGE_C R15, RZ, R15, RZ ;  /* 0x0000000fff0f723e */ /* 0x000fe400048070ff */
[----:B--2---:R-:W-:Y:S02]  /*a0f0*/  F2FP.SATFINITE.E4M3.F32.PACK_AB_MERGE_C R5, RZ, R14, RZ ;  /* 0x0000000eff05723e */ /* 0x004fe400048070ff */
[----:B------:R-:W-:Y:S01]  /*a100*/  F2FP.SATFINITE.E4M3.F32.PACK_AB_MERGE_C R13, RZ, R13, RZ ;  /* 0x0000000dff0d723e */ /* 0x000fe200048070ff */
[----:B------:R2:W-:Y:S01]  /*a110*/  @!P0 STG.E.U8 desc[UR46][R24.64+0xa0], R15 ;  /* 0x0000a00f18008986 */ /* 0x0005e2000c10112e */
[----:B---3--:R-:W-:Y:S02]  /*a120*/  F2FP.SATFINITE.E4M3.F32.PACK_AB_MERGE_C R7, RZ, R12, RZ ;  /* 0x0000000cff07723e */ /* 0x008fe400048070ff */
[----:B------:R-:W-:Y:S01]  /*a130*/  F2FP.SATFINITE.E4M3.F32.PACK_AB_MERGE_C R11, RZ, R11, RZ ;  /* 0x0000000bff0b723e */ /* 0x000fe200048070ff */
[----:B------:R2:W-:Y:S01]  /*a140*/  @!P4 STG.E.U8 desc[UR46][R24.64+0xa1], R5 ;  /* 0x0000a1051800c986 */ /* 0x0005e2000c10112e */
[----:B------:R-:W-:-:S03]  /*a150*/  F2FP.SATFINITE.E4M3.F32.PACK_AB_MERGE_C R17, RZ, R10, RZ ;  /* 0x0000000aff11723e */ /* 0x000fc600048070ff */
[----:B------:R2:W-:Y:S04]  /*a160*/  @!P6 STG.E.U8 desc[UR46][R26.64+0xa9], R7 ;  /* 0x0000a9071a00e986 */ /* 0x0005e8000c10112e */
[----:B------:R2:W-:Y:S04]  /*a170*/  @!P5 STG.E.U8 desc[UR46][R26.64+0xa8], R13 ;  /* 0x0000a80d1a00d986 */ /* 0x0005e8000c10112e */
[----:B------:R2:W-:Y:S04]  /*a180*/  @!P2 STG.E.U8 desc[UR46][R24.64+0xa8], R11 ;  /* 0x0000a80b1800a986 */ /* 0x0005e8000c10112e */
[----:B------:R2:W-:Y:S02]  /*a190*/  @!P1 STG.E.U8 desc[UR46][R24.64+0xa9], R17 ;  /* 0x0000a91118009986 */ /* 0x0005e4000c10112e */
.L_x_210:
[----:B------:R-:W-:Y:S05]  /*a1a0*/  BSYNC B0 ;  /* 0x0000000000007941 */ /* 0x000fea0003800000 */
.L_x_32:
[----:B------:R-:W-:Y:S01]  /*a1b0*/  ULDC UR6, c[0x0][0xc] ;  /* 0x0000030000067ab9 */ /* 0x000fe20000000800 */
[----:B------:R-:W-:Y:S01]  /*a1c0*/  ULDC UR7, c[0x0][0x10] ;  /* 0x0000040000077ab9 */ /* 0x000fe20000000800 */
[----:B0-2--5:R-:W0:Y:S01]  /*a1d0*/  LDC R5, c[0x0][0x14] ;  /* 0x00000500ff057b82 */ /* 0x025e220000000800 */
[----:B------:R-:W-:Y:S01]  /*a1e0*/  UIMAD.WIDE.U32 UR6, UR6, UR7, URZ ;  /* 0x00000007060672a5 */ /* 0x000fe2000f8e003f */
[----:B------:R-:W-:Y:S01]  /*a1f0*/  PRMT R7, RZ, 0x7610, R7 ;  /* 0x00007610ff077816 */ /* 0x000fe20000000007 */
[----:B------:R-:W-:-:S04]  /*a200*/  IMAD.MOV.U32 R6, RZ, RZ, -0x1 ;  /* 0xffffffffff067424 */ /* 0x000fc800078e00ff */
[----:B0-----:R-:W-:-:S04]  /*a210*/  IMAD.WIDE.U32 R2, R5, UR6, R2 ;  /* 0x0000000605027c25 */ /* 0x001fc8000f8e0002 */
[----:B------:R-:W-:Y:S01]  /*a220*/  IMAD R5, R5, UR7, RZ ;  /* 0x0000000705057c24 */ /* 0x000fe2000f8e02ff */
[----:B------:R-:W-:Y:S02]  /*a230*/  ULDC.64 UR6, c[0x0][0x650] ;  /* 0x0001940000067ab9 */ /* 0x000fe40000000a00 */
[----:B------:R-:W-:Y:S01]  /*a240*/  ISETP.GE.U32.AND P0, PT, R2, UR6, PT ;  /* 0x0000000602007c0c */ /* 0x000fe2000bf06070 */
[----:B------:R-:W-:Y:S02]  /*a250*/  IMAD.IADD R3, R3, 0x1, R5 ;  /* 0x0000000103037824 */ /* 0x000fe400078e0205 */
[----:B------:R-:W-:-:S03]  /*a260*/  IMAD.MOV.U32 R5, RZ, RZ, -0x1 ;  /* 0xffffffffff057424 */ /* 0x000fc600078e00ff */
[----:B------:R-:W-:-:S13]  /*a270*/  ISETP.GE.U32.AND.EX P0, PT, R3, UR7, PT, P0 ;  /* 0x0000000703007c0c */ /* 0x000fda000bf06100 */
[----:B------:R-:W-:Y:S05]  /*a280*/  @P0 BRA `(.L_x_211) ;  /* 0x0000000400600947 */ /* 0x000fea0003800000 */
[----:B------:R-:W0:Y:S01]  /*a290*/  S2R R20, SR_CTAID.X ;  /* 0x0000000000147919 */ /* 0x000e220000002500 */
[----:B------:R-:W2:Y:S01]  /*a2a0*/  LDC.64 R14, c[0x0][0x628] ;  /* 0x00018a00ff0e7b82 */ /* 0x000ea20000000a00 */
[----:B------:R-:W-:Y:S01]  /*a2b0*/  ULDC UR6, c[0x0][0x150] ;  /* 0x0000540000067ab9 */ /* 0x000fe20000000800 */
[----:B------:R-:W-:Y:S01]  /*a2c0*/  IMAD.MOV.U32 R12, RZ, RZ, R2 ;  /* 0x000000ffff0c7224 */ /* 0x000fe200078e0002 */
[----:B------:R-:W0:Y:S01]  /*a2d0*/  S2R R22, SR_CTAID.Y ;  /* 0x0000000000167919 */ /* 0x000e220000002600 */
[----:B------:R-:W-:-:S04]  /*a2e0*/  IMAD.MOV.U32 R13, RZ, RZ, R3 ;  /* 0x000000ffff0d7224 */ /* 0x000fc800078e0003 */
[----:B------:R-:W1:Y:S08]  /*a2f0*/  LDC R23, c[0x0][0x144] ;  /* 0x00005100ff177b82 */ /* 0x000e700000000800 */
[----:B------:R-:W1:Y:S08]  /*a300*/  LDC R16, c[0x0][0x630] ;  /* 0x00018c00ff107b82 */ /* 0x000e700000000800 */
[----:B------:R-:W1:Y:S01]  /*a310*/  LDC.64 R18, c[0x0][0x620] ;  /* 0x00018800ff127b82 */ /* 0x000e620000000a00 */
[----:B--2---:R-:W-:-:S04]  /*a320*/  ISETP.NE.U32.AND P0, PT, R14, RZ, PT ;  /* 0x000000ff0e00720c */ /* 0x004fc80003f05070 */
[----:B------:R-:W-:Y:S02]  /*a330*/  ISETP.NE.AND.EX P0, PT, R15, RZ, PT, P0 ;  /* 0x000000ff0f00720c */ /* 0x000fe40003f05300 */
[----:B0-----:R-:W-:-:S05]  /*a340*/  I2FP.F32.U32 R5, R20 ;  /* 0x0000001400057245 */ /* 0x001fca0000201000 */
[----:B------:R-:W-:-:S04]  /*a350*/  FMUL R5, R5, UR6 ;  /* 0x0000000605057c20 */ /* 0x000fc80008400000 */
[----:B------:R0:W2:Y:S02]  /*a360*/  F2I.U32.TRUNC.NTZ R21, R5 ;  /* 0x0000000500157305 */ /* 0x0000a4000020f000 */
[----:B------:R-:W-:Y:S05]  /*a370*/  @!P0 BRA `(.L_x_212) ;  /* 0x0000000000288947 */ /* 0x000fea0003800000 */
[----:B0-----:R-:W0:Y:S02]  /*a380*/  LDC R5, c[0x0][0x634] ;  /* 0x00018d00ff057b82 */ /* 0x001e240000000800 */
        /* <DEDUP_REMOVED lines=9> */
.L_x_212:
[-CC-:B-1----:R-:W-:Y:S01]  /*a420*/  SHF.R.U64 R17, R12, R16.reuse, R13.reuse ;  /* 0x000000100c117219 */ /* 0x182fe2000000120d */
[----:B---34-:R-:W1:Y:S01]  /*a430*/  LDC.64 R28, c[0x0][0x640] ;  /* 0x00019000ff1c7b82 */ /* 0x018e620000000a00 */
[----:B0-----:R-:W-:Y:S01]  /*a440*/  SHF.R.U32.HI R5, RZ, R16, R13 ;  /* 0x00000010ff057219 */ /* 0x001fe2000001160d */
[----:B--2---:R-:W-:Y:S01]  /*a450*/  IMAD.MOV R21, RZ, RZ, -R21 ;  /* 0x000000ffff157224 */ /* 0x004fe200078e0a15 */
[----:B------:R-:W-:Y:S01]  /*a460*/  IADD3 R11, P0, RZ, -R17, RZ ;  /* 0x80000011ff0b7210 */ /* 0x000fe20007f1e0ff */
[----:B------:R-:W-:Y:S02]  /*a470*/  ULDC UR6, c[0x0][0x154] ;  /* 0x0000550000067ab9 */ /* 0x000fe40000000800 */
[----:B------:R-:W-:Y:S02]  /*a480*/  IMAD R23, R23, R21, R20 ;  /* 0x0000001517177224 */ /* 0x000fe400078e0214 */
[----:B------:R-:W0:Y:S01]  /*a490*/  LDC R12, c[0x0][0x618] ;  /* 0x00018600ff0c7b82 */ /* 0x000e220000000800 */
[----:B------:R-:W-:-:S02]  /*a4a0*/  IMAD.X R5, RZ, RZ, ~R5, P0 ;  /* 0x000000ffff057224 */ /* 0x000fc400000e0e05 */
[----:B------:R-:W-:-:S04]  /*a4b0*/  IMAD.WIDE.U32 R6, R11, R18, R2 ;  /* 0x000000120b067225 */ /* 0x000fc800078e0002 */
[----:B------:R-:W-:Y:S01]  /*a4c0*/  IMAD R10, R5, R18, RZ ;  /* 0x00000012050a7224 */ /* 0x000fe200078e02ff */
[----:B------:R-:W2:Y:S03]  /*a4d0*/  LDC R24, c[0x0][0x608] ;  /* 0x00018200ff187b82 */ /* 0x000ea60000000800 */
[----:B------:R-:W-:Y:S02]  /*a4e0*/  IMAD R5, R11, R19, R10 ;  /* 0x000000130b057224 */ /* 0x000fe400078e020a */
[----:B------:R-:W-:Y:S02]  /*a4f0*/  IMAD.MOV.U32 R11, RZ, RZ, 0x1 ;  /* 0x00000001ff0b7424 */ /* 0x000fe400078e00ff */
[----:B------:R-:W-:Y:S01]  /*a500*/  IMAD.IADD R5, R7, 0x1, R5 ;  /* 0x0000000107057824 */ /* 0x000fe200078e0205 */
[----:B------:R-:W3:Y:S01]  /*a510*/  LDC R26, c[0x0][0x658] ;  /* 0x00019600ff1a7b82 */ /* 0x000ee20000000800 */
[----:B------:R-:W-:-:S02]  /*a520*/  I2FP.F32.U32 R7, R22 ;  /* 0x0000001600077245 */ /* 0x000fc40000201000 */
[----:B-1----:R-:W-:-:S03]  /*a530*/  ISETP.NE.U32.AND P0, PT, R28, RZ, PT ;  /* 0x000000ff1c00720c */ /* 0x002fc60003f05070 */
[----:B------:R-:W-:Y:S01]  /*a540*/  FMUL R10, R7, UR6 ;  /* 0x00000006070a7c20 */ /* 0x000fe20008400000 */
[----:B------:R-:W-:Y:S01]  /*a550*/  ISETP.NE.AND.EX P0, PT, R29, RZ, PT, P0 ;  /* 0x000000ff1d00720c */ /* 0x000fe20003f05300 */
[----:B------:R-:W1:Y:S01]  /*a560*/  LDC R21, c[0x0][0x148] ;  /* 0x00005200ff157b82 */ /* 0x000e620000000800 */
[-CC-:B0-----:R-:W-:Y:S01]  /*a570*/  SHF.R.U64 R16, R6, R12.reuse, R5.reuse ;  /* 0x0000000c06107219 */ /* 0x181fe20000001205 */
[----:B------:R0:W4:Y:S01]  /*a580*/  F2I.U32.TRUNC.NTZ R18, R10 ;  /* 0x0000000a00127305 */ /* 0x000122000020f000 */
[----:B------:R-:W-:Y:S01]  /*a590*/  SHF.R.U32.HI R5, RZ, R12, R5 ;  /* 0x0000000cff057219 */ /* 0x000fe20000011605 */
[----:B------:R-:W-:-:S04]  /*a5a0*/  IMAD.MOV.U32 R7, RZ, RZ, -0x1 ;  /* 0xffffffffff077424 */ /* 0x000fc800078e00ff */
[----:B------:R-:W0:Y:S01]  /*a5b0*/  LDC R20, c[0x0][0x600] ;  /* 0x00018000ff147b82 */ /* 0x000e220000000800 */
[-CC-:B--2---:R-:W-:Y:S02]  /*a5c0*/  SHF.R.U64 R14, R16, R24.reuse, R5.reuse ;  /* 0x00000018100e7219 */ /* 0x184fe40000001205 */
[----:B------:R-:W-:-:S05]  /*a5d0*/  SHF.R.U32.HI R5, RZ, R24, R5 ;  /* 0x00000018ff057219 */ /* 0x000fca0000011605 */
[----:B------:R-:W2:Y:S01]  /*a5e0*/  LDC R27, c[0x0][0x648] ;  /* 0x00019200ff1b7b82 */ /* 0x000ea20000000800 */
[-C--:B---3--:R-:W-:Y:S02]  /*a5f0*/  SHF.L.U32 R6, R7, R26.reuse, RZ ;  /* 0x0000001a07067219 */ /* 0x088fe400000006ff */
[-CC-:B------:R-:W-:Y:S02]  /*a600*/  SHF.R.U64 R19, R14, R26.reuse, R5.reuse ;  /* 0x0000001a0e137219 */ /* 0x180fe40000001205 */
[----:B------:R-:W-:Y:S02]  /*a610*/  SHF.R.U32.HI R7, RZ, R26, R5 ;  /* 0x0000001aff077219 */ /* 0x000fe40000011605 */
[----:B------:R-:W-:Y:S01]  /*a620*/  LOP3.LUT R25, RZ, R6, RZ, 0x33, !PT ;  /* 0x00000006ff197212 */ /* 0x000fe200078e33ff */
[----:B------:R-:W3:Y:S01]  /*a630*/  LDC R30, c[0x0][0x638] ;  /* 0x00018e00ff1e7b82 */ /* 0x000ee20000000800 */
[----:B------:R-:W-:Y:S01]  /*a640*/  SHF.L.U32 R26, R11, R26, RZ ;  /* 0x0000001a0b1a7219 */ /* 0x000fe200000006ff */
[----:B------:R-:W-:-:S06]  /*a650*/  IMAD.MOV.U32 R6, RZ, RZ, R19 ;  /* 0x000000ffff067224 */ /* 0x000fcc00078e0013 */
[----:B------:R-:W0:Y:S01]  /*a660*/  LDC R31, c[0x0][0x610] ;  /* 0x00018400ff1f7b82 */ /* 0x000e220000000800 */
[----:B----4-:R-:W-:Y:S05]  /*a670*/  @!P0 BRA `(.L_x_213) ;  /* 0x0000000000288947 */ /* 0x010fea0003800000 */
[----:B------:R-:W4:Y:S02]  /*a680*/  LDC R6, c[0x0][0x64c] ;  /* 0x00019300ff067b82 */ /* 0x000f240000000800 */
[----:B----4-:R-:W-:-:S05]  /*a690*/  IADD3 R5, P0, R19, R6, RZ ;  /* 0x0000000613057210 */ /* 0x010fca0007f1e0ff */
[----:B------:R-:W-:-:S04]  /*a6a0*/  IMAD.X R15, RZ, RZ, R7, P0 ;  /* 0x000000ffff0f7224 */ /* 0x000fc800000e0607 */
[----:B------:R-:W-:-:S04]  /*a6b0*/  IMAD.WIDE.U32 R6, R15, R28, RZ ;  /* 0x0000001c0f067225 */ /* 0x000fc800078e00ff */
[----:B0-----:R-:W-:-:S04]  /*a6c0*/  IMAD.WIDE.U32 R10, P0, R5, R29, R6 ;  /* 0x0000001d050a7225 */ /* 0x001fc80007800006 */
[----:B------:R-:W-:-:S04]  /*a6d0*/  IMAD.WIDE.U32 R6, R5, R28, RZ ;  /* 0x0000001c05067225 */ /* 0x000fc800078e00ff */
[----:B------:R-:W-:Y:S01]  /*a6e0*/  IMAD.X R13, RZ, RZ, RZ, P0 ;  /* 0x000000ffff0d7224 */ /* 0x000fe200000e06ff */
[----:B------:R-:W-:Y:S01]  /*a6f0*/  IADD3 RZ, P0, R7, R10, RZ ;  /* 0x0000000a07ff7210 */ /* 0x000fe20007f1e0ff */
[----:B------:R-:W-:-:S04]  /*a700*/  IMAD.MOV.U32 R12, RZ, RZ, R11 ;  /* 0x000000ffff0c7224 */ /* 0x000fc800078e000b */
[----:B------:R-:W-:-:S08]  /*a710*/  IMAD.WIDE.U32.X R6, R15, R29, R12, P0 ;  /* 0x0000001d0f067225 */ /* 0x000fd000000e040c */
.L_x_213:
[----:B--2---:R-:W-:Y:S01]  /*a720*/  SHF.R.U64 R5, R6, R27, R7 ;  /* 0x0000001b06057219 */ /* 0x004fe20000001207 */
[----:B0-----:R-:W-:Y:S01]  /*a730*/  VIADD R7, R20, 0xffffffff ;  /* 0xffffffff14077836 */ /* 0x001fe20000000000 */
[----:B------:R-:W-:Y:S01]  /*a740*/  LOP3.LUT R32, R14, R25, RZ, 0xc0, !PT ;  /* 0x000000190e207212 */ /* 0x000fe200078ec0ff */
[----:B------:R-:W-:Y:S02]  /*a750*/  IMAD.MOV R18, RZ, RZ, -R18 ;  /* 0x000000ffff127224 */ /* 0x000fe400078e0a12 */
[----:B------:R-:W-:Y:S01]  /*a760*/  IMAD.MOV R6, RZ, RZ, -R5 ;  /* 0x000000ffff067224 */ /* 0x000fe200078e0a05 */
[----:B------:R-:W-:Y:S01]  /*a770*/  LOP3.LUT R16, R16, R7, RZ, 0xc0, !PT ;  /* 0x0000000710107212 */ /* 0x000fe200078ec0ff */
[----:B------:R-:W-:Y:S02]  /*a780*/  IMAD R32, R26, R5, R32 ;  /* 0x000000051a207224 */ /* 0x000fe400078e0220 */
[----:B-1----:R-:W-:Y:S02]  /*a790*/  @P3 IMAD R23, R21, R18, R22 ;  /* 0x0000001215173224 */ /* 0x002fe400078e0216 */
[----:B---3--:R-:W-:-:S02]  /*a7a0*/  IMAD R5, R6, R30, R19 ;  /* 0x0000001e06057224 */ /* 0x008fc400078e0213 */
[----:B------:R-:W-:Y:S02]  /*a7b0*/  IMAD R32, R32, R31, R23 ;  /* 0x0000001f20207224 */ /* 0x000fe400078e0217 */
[----:B------:R-:W-:Y:S02]  /*a7c0*/  IMAD R5, R5, R20, R16 ;  /* 0x0000001405057224 */ /* 0x000fe400078e0210 */
[----:B------:R-:W-:-:S03]  /*a7d0*/  IMAD.MOV.U32 R7, RZ, RZ, 0x1 ;  /* 0x00000001ff077424 */ /* 0x000fc600078e00ff */
[----:B------:R-:W-:Y:S02]  /*a7e0*/  SEL R6, R5, R32, !P3 ;  /* 0x0000002005067207 */ /* 0x000fe40005800000 */
[----:B------:R-:W-:Y:S01]  /*a7f0*/  SEL R32, R32, R5, !P3 ;  /* 0x0000000520207207 */ /* 0x000fe20005800000 */
[----:B------:R-:W-:-:S07]  /*a800*/  IMAD.MOV.U32 R5, RZ, RZ, R17 ;  /* 0x000000ffff057224 */ /* 0x000fce00078e0011 */
.L_x_211:
[----:B------:R-:W-:Y:S01]  /*a810*/  LOP3.LUT P0, RZ, R7, 0xff, RZ, 0xc0, !PT ;  /* 0x000000ff07ff7812 */ /* 0x000fe2000780c0ff */
[----:B------:R-:W-:-:S12]  /*a820*/  IMAD.MOV.U32 R7, RZ, RZ, R32 ;  /* 0x000000ffff077224 */ /* 0x000fd800078e0020 */
[----:B------:R-:W-:Y:S05]  /*a830*/  @P0 BRA `(.L_x_214) ;  /* 0xffffff68005c0947 */ /* 0x000fea000383ffff */
[----:B------:R-:W-:Y:S05]  /*a840*/  EXIT ;  /* 0x000000000000794d */ /* 0x000fea0003800000 */
.L_x_4:
[----:B0-----:R-:W-:Y:S01]  /*a850*/  ULDC.64 UR4, c[0x0][0x650] ;  /* 0x0001940000047ab9 */ /* 0x001fe20000000a00 */
        /* <DEDUP_REMOVED lines=25> */
.L_x_216:
[--C-:B------:R-:W-:Y:S01]  /*a9f0*/  SHF.R.U64 R16, R14, R18, R15.reuse ;  /* 0x000000120e107219 */ /* 0x100fe2000000120f */
[----:B------:R-:W0:Y:S01]  /*aa00*/  LDC R22, c[0x0][0x618] ;  /* 0x00018600ff167b82 */ /* 0x000e220000000800 */
[----:B------:R-:W-:Y:S01]  /*aa10*/  I2FP.F32.U32 R7, R8 ;  /* 0x0000000800077245 */ /* 0x000fe20000201000 */
[----:B------:R-:W-:Y:S01]  /*aa20*/  ULDC UR4, c[0x0][0x150] ;  /* 0x0000540000047ab9 */ /* 0x000fe20000000800 */
[----:B------:R-:W-:Y:S02]  /*aa30*/  SHF.R.U32.HI R6, RZ, R18, R15 ;  /* 0x00000012ff067219 */ /* 0x000fe4000001160f */
[----:B------:R-:W-:Y:S01]  /*aa40*/  IADD3 R9, P0, RZ, -R16, RZ ;  /* 0x80000010ff097210 */ /* 0x000fe20007f1e0ff */
[----:B------:R-:W-:Y:S01]  /*aa50*/  FMUL R13, R7, UR4 ;  /* 0x00000004070d7c20 */ /* 0x000fe20008400000 */
[----:B------:R-:W-:Y:S01]  /*aa60*/  ULDC UR4, c[0x0][0x154] ;  /* 0x0000550000047ab9 */ /* 0x000fe20000000800 */
[----:B------:R-:W1:Y:S02]  /*aa70*/  LDC.64 R24, c[0x0][0x640] ;  /* 0x00019000ff187b82 */ /* 0x000e640000000a00 */
[----:B------:R-:W-:-:S02]  /*aa80*/  IMAD.X R11, RZ, RZ, ~R6, P0 ;  /* 0x000000ffff0b7224 */ /* 0x000fc400000e0e06 */
[----:B------:R-:W2:Y:S01]  /*aa90*/  F2I.U32.TRUNC.NTZ R13, R13 ;  /* 0x0000000d000d7305 */ /* 0x000ea2000020f000 */
[----:B------:R-:W-:-:S03]  /*aaa0*/  IMAD.WIDE.U32 R6, R9, R20, R2 ;  /* 0x0000001409067225 */ /* 0x000fc600078e0002 */
[----:B------:R-:W3:Y:S01]  /*aab0*/  LDC R15, c[0x0][0x144] ;  /* 0x00005100ff0f7b82 */ /* 0x000ee20000000800 */
[----:B------:R-:W-:-:S04]  /*aac0*/  IMAD R12, R11, R20, RZ ;  /* 0x000000140b0c7224 */ /* 0x000fc800078e02ff */
[----:B------:R-:W-:Y:S02]  /*aad0*/  IMAD R9, R9, R21, R12 ;  /* 0x0000001509097224 */ /* 0x000fe400078e020c */
[----:B------:R-:W-:Y:S01]  /*aae0*/  IMAD.MOV.U32 R12, RZ, RZ, -0x1 ;  /* 0xffffffffff0c7424 */ /* 0x000fe200078e00ff */
[----:B------:R-:W4:Y:S01]  /*aaf0*/  LDC R18, c[0x0][0x608] ;  /* 0x00018200ff127b82 */ /* 0x000f220000000800 */
[----:B------:R-:W-:Y:S01]  /*ab00*/  IMAD.IADD R7, R7, 0x1, R9 ;  /* 0x0000000107077824 */ /* 0x000fe200078e0209 */
[----:B------:R-:W-:-:S04]  /*ab10*/  I2FP.F32.U32 R9, R10 ;  /* 0x0000000a00097245 */ /* 0x000fc80000201000 */
[-C--:B0-----:R-:W-:Y:S01]  /*ab20*/  SHF.R.U64 R14, R6, R22.reuse, R7 ;  /* 0x00000016060e7219 */ /* 0x081fe20000001207 */
[----:B--2---:R-:W-:Y:S01]  /*ab30*/  IMAD.MOV R6, RZ, RZ, -R13 ;  /* 0x000000ffff067224 */ /* 0x004fe200078e0a0d */
[----:B------:R-:W0:Y:S01]  /*ab40*/  LDC R11, c[0x0][0x658] ;  /* 0x00019600ff0b7b82 */ /* 0x000e220000000800 */
[----:B-1----:R-:W-:Y:S01]  /*ab50*/  ISETP.NE.U32.AND P0, PT, R24, RZ, PT ;  /* 0x000000ff1800720c */ /* 0x002fe20003f05070 */
[----:B------:R-:W-:Y:S01]  /*ab60*/  FMUL R9, R9, UR4 ;  /* 0x0000000409097c20 */ /* 0x000fe20008400000 */
[----:B------:R-:W-:Y:S02]  /*ab70*/  SHF.R.U32.HI R7, RZ, R22, R7 ;  /* 0x00000016ff077219 */ /* 0x000fe40000011607 */
[----:B------:R-:W-:-:S03]  /*ab80*/  ISETP.NE.AND.EX P0, PT, R25, RZ, PT, P0 ;  /* 0x000000ff1900720c */ /* 0x000fc60003f05300 */
[----:B------:R-:W1:Y:S01]  /*ab90*/  LDC R21, c[0x0][0x148] ;  /* 0x00005200ff157b82 */ /* 0x000e620000000800 */
[----:B---3--:R-:W-:Y:S02]  /*aba0*/  IMAD R22, R15, R6, R8 ;  /* 0x000000060f167224 */ /* 0x008fe400078e0208 */
[----:B------:R-:W-:-:S05]  /*abb0*/  IMAD.MOV.U32 R8, RZ, RZ, 0x1 ;  /* 0x00000001ff087424 */ /* 0x000fca00078e00ff */
[----:B------:R-:W2:Y:S01]  /*abc0*/  LDC R20, c[0x0][0x600] ;  /* 0x00018000ff147b82 */ /* 0x000ea20000000800 */
[-CC-:B----4-:R-:W-:Y:S02]  /*abd0*/  SHF.R.U64 R17, R14, R18.reuse, R7.reuse ;  /* 0x000000120e117219 */ /* 0x190fe40000001207 */
[----:B------:R-:W-:Y:S02]  /*abe0*/  SHF.R.U32.HI R6, RZ, R18, R7 ;  /* 0x00000012ff067219 */ /* 0x000fe40000011607 */
[----:B------:R3:W4:Y:S03]  /*abf0*/  F2I.U32.TRUNC.NTZ R18, R9 ;  /* 0x0000000900127305 */ /* 0x000726000020f000 */
[----:B------:R-:W1:Y:S01]  /*ac00*/  LDC R23, c[0x0][0x648] ;  /* 0x00019200ff177b82 */ /* 0x000e620000000800 */
[-C--:B0-----:R-:W-:Y:S02]  /*ac10*/  SHF.R.U64 R19, R17, R11.reuse, R6 ;  /* 0x0000000b11137219 */ /* 0x081fe40000001206 */
[----:B------:R-:W-:-:S02]  /*ac20*/  SHF.L.U32 R12, R12, R11, RZ ;  /* 0x0000000b0c0c7219 */ /* 0x000fc400000006ff */
[-C--:B------:R-:W-:Y:S01]  /*ac30*/  SHF.R.U32.HI R7, RZ, R11.reuse, R6 ;  /* 0x0000000bff077219 */ /* 0x080fe20000011606 */
[----:B------:R-:W-:Y:S01]  /*ac40*/  IMAD.MOV.U32 R6, RZ, RZ, R19 ;  /* 0x000000ffff067224 */ /* 0x000fe200078e0013 */
[----:B------:R-:W-:Y:S01]  /*ac50*/  SHF.L.U32 R27, R8, R11, RZ ;  /* 0x0000000b081b7219 */ /* 0x000fe200000006ff */
[----:B------:R-:W0:Y:S01]  /*ac60*/  LDC R26, c[0x0][0x638] ;  /* 0x00018e00ff1a7b82 */ /* 0x000e220000000800 */
[----:B------:R-:W-:-:S07]  /*ac70*/  LOP3.LUT R28, RZ, R12, RZ, 0x33, !PT ;  /* 0x0000000cff1c7212 */ /* 0x000fce00078e33ff */
[----:B------:R-:W0:Y:S01]  /*ac80*/  LDC R29, c[0x0][0x610] ;  /* 0x00018400ff1d7b82 */ /* 0x000e220000000800 */
[----:B---34-:R-:W-:Y:S05]  /*ac90*/  @!P0 BRA `(.L_x_217) ;  /* 0x0000000000288947 */ /* 0x018fea0003800000 */
        /* <DEDUP_REMOVED lines=10> */
.L_x_217:
[----:B-1----:R-:W-:Y:S01]  /*ad40*/  SHF.R.U64 R7, R6, R23, R7 ;  /* 0x0000001706077219 */ /* 0x002fe20000001207 */
[----:B--2---:R-:W-:Y:S01]  /*ad50*/  VIADD R9, R20, 0xffffffff ;  /* 0xffffffff14097836 */ /* 0x004fe20000000000 */
[----:B------:R-:W-:Y:S01]  /*ad60*/  LOP3.LUT R6, R17, R28, RZ, 0xc0, !PT ;  /* 0x0000001c11067212 */ /* 0x000fe200078ec0ff */
[----:B------:R-:W-:Y:S02]  /*ad70*/  IMAD.MOV R18, RZ, RZ, -R18 ;  /* 0x000000ffff127224 */ /* 0x000fe400078e0a12 */
[----:B------:R-:W-:Y:S02]  /*ad80*/  IMAD.MOV R8, RZ, RZ, -R7 ;  /* 0x000000ffff087224 */ /* 0x000fe400078e0a07 */
[----:B------:R-:W-:Y:S01]  /*ad90*/  IMAD R11, R27, R7, R6 ;  /* 0x000000071b0b7224 */ /* 0x000fe200078e0206 */
[----:B------:R-:W-:Y:S01]  /*ada0*/  LOP3.LUT R7, R14, R9, RZ, 0xc0, !PT ;  /* 0x000000090e077212 */ /* 0x000fe200078ec0ff */
[----:B------:R-:W-:Y:S02]  /*adb0*/  @P3 IMAD R22, R21, R18, R10 ;  /* 0x0000001215163224 */ /* 0x000fe400078e020a */
[----:B0-----:R-:W-:-:S02]  /*adc0*/  IMAD R6, R8, R26, R19 ;  /* 0x0000001a08067224 */ /* 0x001fc400078e0213 */
[----:B------:R-:W-:Y:S02]  /*add0*/  IMAD R11, R11, R29, R22 ;  /* 0x0000001d0b0b7224 */ /* 0x000fe400078e0216 */
[----:B------:R-:W-:Y:S02]  /*ade0*/  IMAD R6, R6, R20, R7 ;  /* 0x0000001406067224 */ /* 0x000fe400078e0207 */
[----:B------:R-:W-:-:S03]  /*adf0*/  IMAD.MOV.U32 R8, RZ, RZ, 0x1 ;  /* 0x00000001ff087424 */ /* 0x000fc600078e00ff */
[----:B------:R-:W-:Y:S02]  /*ae00*/  SEL R14, R6, R11, !P3 ;  /* 0x0000000b060e7207 */ /* 0x000fe40005800000 */
[----:B------:R-:W-:Y:S01]  /*ae10*/  SEL R11, R11, R6, !P3 ;  /* 0x000000060b0b7207 */ /* 0x000fe20005800000 */
[----:B------:R-:W-:Y:S01]  /*ae20*/  IMAD.MOV.U32 R6, RZ, RZ, R16 ;  /* 0x000000ffff067224 */ /* 0x000fe200078e0010 */
[----:B------:R-:W-:-:S07]  /*ae30*/  PRMT R7, R8, 0x7610, R7 ;  /* 0x0000761008077816 */ /* 0x000fce0000000007 */
.L_x_215:
[----:B------:R-:W-:-:S08]  /*ae40*/  NOP ;  /* 0x0000000000007918 */ /* 0x000fd00000000000 */
[----:B------:R-:W0:-:S00]  /*ae50*/  USETMAXREG.DEALLOC.CTAPOOL 0x28 ;  /* 0x00000028000079c8 */ /* 0x000e0000080e0500 */
[----:B0-----:R-:W-:-:S13]  /*ae60*/  ISETP.NE.AND P0, PT, R5, RZ, PT ;  /* 0x000000ff0500720c */ /* 0x001fda0003f05270 */
[----:B------:R-:W-:Y:S05]  /*ae70*/  @P0 EXIT ;  /* 0x000000000000094d */ /* 0x000fea0003800000 */
[----:B------:R-:W-:Y:S01]  /*ae80*/  LOP3.LUT P0, RZ, R7, 0xff, RZ, 0xc0, !PT ;  /* 0x000000ff07ff7812 */ /* 0x000fe2000780c0ff */
[----:B------:R-:W-:Y:S02]  /*ae90*/  IMAD.MOV.U32 R5, RZ, RZ, 0x1 ;  /* 0x00000001ff057424 */ /* 0x000fe400078e00ff */
[----:B------:R-:W-:-:S10]  /*aea0*/  IMAD.MOV.U32 R13, RZ, RZ, RZ ;  /* 0x000000ffff0d7224 */ /* 0x000fd400078e00ff */
[----:B------:R-:W-:Y:S05]  /*aeb0*/  @!P0 BRA `(.L_x_218) ;  /* 0x0000000c00308947 */ /* 0x000fea0003800000 */
[----:B------:R-:W0:Y:S01]  /*aec0*/  LDC R5, c[0x0][0x28c] ;  /* 0x0000a300ff057b82 */ /* 0x000e220000000800 */
[----:B------:R-:W-:Y:S01]  /*aed0*/  ULDC UR5, c[0x0][0x600] ;  /* 0x0001800000057ab9 */ /* 0x000fe20000000800 */
[----:B------:R-:W-:Y:S01]  /*aee0*/  ULDC UR4, c[0x0][0xc] ;  /* 0x0000030000047ab9 */ /* 0x000fe20000000800 */
[----:B------:R-:W-:Y:S01]  /*aef0*/  UIADD3 UR16, UR5, -0x1, URZ ;  /* 0xffffffff05107890 */ /* 0x000fe2000fffe03f */
[C---:B------:R-:W-:Y:S01]  /*af00*/  LOP3.LUT P2, RZ, R0.reuse, 0x7f, RZ, 0xc0, !PT ;  /* 0x0000007f00ff7812 */ /* 0x040fe2000784c0ff */
[----:B------:R-:W-:Y:S01]  /*af10*/  ULDC UR6, c[0x0][0x658] ;  /* 0x0001960000067ab9 */ /* 0x000fe20000000800 */
[----:B------:R-:W-:Y:S01]  /*af20*/  ULDC UR5, c[0x0][0x10] ;  /* 0x0000040000057ab9 */ /* 0x000fe20000000800 */
[----:B------:R-:W-:Y:S01]  /*af30*/  UMOV UR7, 0xffffffff ;  /* 0xffffffff00077882 */ /* 0x000fe20000000000 */
[----:B------:R-:W-:Y:S01]  /*af40*/  UMOV UR8, 0x1 ;  /* 0x0000000100087882 */ /* 0x000fe20000000000 */
[----:B------:R-:W-:Y:S01]  /*af50*/  UIMAD.WIDE.U32 UR4, UR4, UR5, URZ ;  /* 0x00000005040472a5 */ /* 0x000fe2000f8e003f */
[----:B------:R-:W-:Y:S01]  /*af60*/  LOP3.LUT P0, RZ, R0, 0x1f, RZ, 0xc0, !PT ;  /* 0x0000001f00ff7812 */ /* 0x000fe2000780c0ff */
[----:B------:R-:W-:Y:S01]  /*af70*/  USHF.L.U32 UR7, UR7, UR6, URZ ;  /* 0x0000000607077299 */ /* 0x000fe2000800063f */
[----:B------:R-:W-:Y:S01]  /*af80*/  BSSY B0, `(.L_x_218) ;  /* 0x00000bf000007945 */ /* 0x000fe20003800000 */
[----:B------:R-:W-:Y:S01]  /*af90*/  USHF.L.U32 UR18, UR8, UR6, URZ ;  /* 0x0000000608127299 */ /* 0x000fe2000800063f */
[----:B------:R-:W-:Y:S01]  /*afa0*/  IMAD.MOV.U32 R15, RZ, RZ, 0x1 ;  /* 0x00000001ff0f7424 */ /* 0x000fe200078e00ff */
[----:B------:R-:W-:Y:S01]  /*afb0*/  LOP3.LUT R16, R4, 0x2, RZ, 0xfc, !PT ;  /* 0x0000000204107812 */ /* 0x000fe200078efcff */
[----:B------:R-:W-:Y:S01]  /*afc0*/  ULDC UR6, c[0x0][0x14] ;  /* 0x0000050000067ab9 */ /* 0x000fe20000000800 */
[----:B------:R-:W-:Y:S01]  /*afd0*/  PLOP3.LUT P0, PT, P0, P2, PT, 0x8a, 0x0 ;  /* 0x000000000000781c */ /* 0x000fe20000705172 */
[----:B------:R-:W-:Y:S01]  /*afe0*/  UIMAD.WIDE.U32 UR20, UR4, UR6, URZ ;  /* 0x00000006041472a5 */ /* 0x000fe2000f8e003f */
[----:B------:R-:W-:Y:S01]  /*aff0*/  IMAD.MOV.U32 R13, RZ, RZ, RZ ;  /* 0x000000ffff0d7224 */ /* 0x000fe200078e00ff */
[----:B------:R-:W-:-:S02]  /*b000*/  UIMAD UR13, UR5, UR6, URZ ;  /* 0x00000006050d72a4 */ /* 0x000fc4000f8e023f */
[----:B------:R-:W-:Y:S01]  /*b010*/  ULOP3.LUT UR17, URZ, UR7, URZ, 0x33, !UPT ;  /* 0x000000073f117292 */ /* 0x000fe2000f8e333f */
[----:B0-----:R-:W-:Y:S01]  /*b020*/  VIADD R5, R5, 0x1f ;  /* 0x0000001f05057836 */ /* 0x001fe20000000000 */
[----:B------:R-:W-:Y:S01]  /*b030*/  UIADD3 UR13, UR21, UR13, URZ ;  /* 0x0000000d150d7290 */ /* 0x000fe2000fffe03f */
[----:B------:R-:W-:-:S03]  /*b040*/  ULDC.64 UR22, c[0x0][0x198] ;  /* 0x0000660000167ab9 */ /* 0x000fc60000000a00 */
[----:B------:R-:W-:-:S04]  /*b050*/  SHF.R.S32.HI R8, RZ, 0x1f, R5 ;  /* 0x0000001fff087819 */ /* 0x000fc80000011405 */
[----:B------:R-:W-:Y:S01]  /*b060*/  LEA.HI R8, R8, R5, RZ, 0x5 ;  /* 0x0000000508087211 */ /* 0x000fe200078f28ff */
[----:B------:R-:W-:-:S03]  /*b070*/  IMAD.MOV.U32 R5, RZ, RZ, 0x1 ;  /* 0x00000001ff057424 */ /* 0x000fc600078e00ff */
[----:B------:R-:W-:-:S05]  /*b080*/  SHF.R.S32.HI R12, RZ, 0x5, R8 ;  /* 0x00000005ff0c7819 */ /* 0x000fca0000011408 */
[----:B------:R-:W-:-:S07]  /*b090*/  VIADD R0, R12, 0x1 ;  /* 0x000000010c007836 */ /* 0x000fce0000000000 */
.L_x_230:
[----:B------:R-:W-:-:S03]  /*b0a0*/  UMOV UR4, 0xffffffff ;  /* 0xffffffff00047882 */ /* 0x000fc60000000000 */
[----:B------:R-:W-:Y:S05]  /*b0b0*/  BRA.DIV UR4, `(.L_x_219) ;  /* 0x0000001a044c7947 */ /* 0x000fea000b800000 */
[----:B------:R-:W-:-:S13]  /*b0c0*/  ELECT P1, URZ, PT ;  /* 0x00000000003f782f */ /* 0x000fda0003820000 */
.L_x_260:
[----:B------:R-:W0:Y:S01]  /*b0d0*/  LDC R7, c[0x0][0x28c] ;  /* 0x0000a300ff077b82 */ /* 0x000e220000000800 */
[----:B------:R-:W-:Y:S01]  /*b0e0*/  BSSY B1, `(.L_x_220) ;  /* 0x0000037000017945 */ /* 0x000fe20003800000 */
[----:B0-----:R-:W-:-:S13]  /*b0f0*/  ISETP.LT.OR P1, PT, R7, 0x1, !P1 ;  /* 0x000000010700780c */ /* 0x001fda0004f21670 */
[----:B------:R-:W-:Y:S05]  /*b100*/  @P1 BRA `(.L_x_221) ;  /* 0x0000000000d01947 */ /* 0x000fea0003800000 */
[----:B------:R-:W-:Y:S02]  /*b110*/  IMAD R14, R14, 0xb0, RZ ;  /* 0x000000b00e0e7824 */ /* 0x000fe400078e02ff */
[----:B------:R-:W-:Y:S02]  /*b120*/  IMAD.SHL.U32 R17, R11, 0x80, RZ ;  /* 0x000000800b117824 */ /* 0x000fe400078e00ff */
[----:B------:R-:W-:Y:S02]  /*b130*/  IMAD.MOV.U32 R20, RZ, RZ, RZ ;  /* 0x000000ffff147224 */ /* 0x000fe400078e00ff */
[----:B------:R-:W-:Y:S02]  /*b140*/  IMAD.MOV.U32 R7, RZ, RZ, R0 ;  /* 0x000000ffff077224 */ /* 0x000fe400078e0000 */
[----:B------:R-:W-:Y:S02]  /*b150*/  IMAD.MOV.U32 R8, RZ, RZ, R5 ;  /* 0x000000ffff087224 */ /* 0x000fe400078e0005 */
[----:B------:R-:W-:-:S07]  /*b160*/  IMAD.MOV.U32 R9, RZ, RZ, R13 ;  /* 0x000000ffff097224 */ /* 0x000fce00078e000d */
.L_x_225:
[----:B------:R-:W0:Y:S01]  /*b170*/  S2R R11, SR_CgaCtaId ;  /* 0x00000000000b7919 */ /* 0x000e220000008800 */
[----:B------:R-:W-:-:S04]  /*b180*/  MOV R10, 0x400 ;  /* 0x00000400000a7802 */ /* 0x000fc80000000f00 */
[----:B0-----:R-:W-:Y:S02]  /*b190*/  LEA R18, R11, R10, 0x18 ;  /* 0x0000000a0b127211 */ /* 0x001fe400078ec0ff */
[----:B------:R-:W-:Y:S01]  /*b1a0*/  SHF.L.U32 R10, R8, 0x1f, RZ ;  /* 0x0000001f080a7819 */ /* 0x000fe200000006ff */
[----:B------:R-:W0:Y:S02]  /*b1b0*/  @!P2 LDC R11, c[0x0][0x500] ;  /* 0x00014000ff0bab82 */ /* 0x000e240000000800 */
[----:B------:R-:W-:-:S04]  /*b1c0*/  IMAD R19, R9, 0x8, R18 ;  /* 0x0000000809137824 */ /* 0x000fc800078e0212 */
[----:B------:R-:W1:Y:S02]  /*b1d0*/  SYNCS.PHASECHK.TRANS64.TRYWAIT P1, [R19+URZ+0xb8], R10 ;  /* 0x0000b80a130075a7 */ /* 0x000e64000802017f */
[----:B-1----:R-:W-:Y:S05]  /*b1e0*/  @!P1 BRA `(.L_x_222) ;  /* 0x0000001800209947 */ /* 0x002fea0003800000 */
.L_x_261:
[----:B-1----:R-:W-:Y:S01]  /*b1f0*/  PRMT R10, R16, 0x9910, RZ ;  /* 0x00009910100a7816 */ /* 0x002fe200000000ff */
[----:B0-----:R0:W-:Y:S03]  /*b200*/  @!P2 SYNCS.ARRIVE.TRANS64 RZ, [R19+URZ], R11 ;  /* 0x0000000b13ffa9a7 */ /* 0x0011e6000800003f */
[----:B------:R-:W-:-:S13]  /*b210*/  ISETP.NE.AND P1, PT, R10, 0x2, PT ;  /* 0x000000020a00780c */ /* 0x000fda0003f25270 */
[----:B0-----:R-:W-:Y:S05]  /*b220*/  @P1 BRA `(.L_x_223) ;  /* 0x0000000000041947 */ /* 0x001fea0003800000 */
[----:B------:R-:W-:Y:S01]  /*b230*/  BPT.TRAP 0x1 ;  /* 0x000000040000795c */ /* 0x000fe20000300000 */
.L_x_223:
[----:B------:R-:W-:Y:S05]  /*b240*/  @P0 BRA `(.L_x_224) ;  /* 0x0000000000040947 */ /* 0x000fea0003800000 */
[----:B------:R-:W-:Y:S01]  /*b250*/  BPT.TRAP 0x1 ;  /* 0x000000040000795c */ /* 0x000fe20000300000 */
.L_x_224:
[--C-:B------:R-:W-:Y:S01]  /*b260*/  IMAD R10, R9, 0x1000, R18.reuse ;  /* 0x00001000090a7824 */ /* 0x100fe200078e0212 */
[----:B------:R-:W-:Y:S01]  /*b270*/  R2UR UR9, R19 ;  /* 0x00000000130972ca */ /* 0x000fe200000e0000 */
[----:B------:R-:W-:Y:S01]  /*b280*/  IMAD R18, R9, 0x1600, R18 ;  /* 0x0000160009127824 */ /* 0x000fe200078e0212 */
[----:B------:R-:W-:Y:S01]  /*b290*/  UIADD3 UR4, UP0, UR22, 0xf0, URZ ;  /* 0x000000f016047890 */ /* 0x000fe2000ff1e03f */
[----:B------:R-:W-:Y:S01]  /*b2a0*/  VIADD R7, R7, 0xffffffff ;  /* 0xffffffff07077836 */ /* 0x000fe20000000000 */
[----:B------:R-:W-:Y:S01]  /*b2b0*/  R2UR UR5, R10 ;  /* 0x000000000a0572ca */ /* 0x000fe200000e0000 */
[----:B------:R-:W-:Y:S01]  /*b2c0*/  UIADD3 UR24, UP1, UR22, 0x1f0, URZ ;  /* 0x000001f016187890 */ /* 0x000fe2000ff3e03f */
[----:B------:R-:W-:Y:S01]  /*b2d0*/  R2UR UR8, R18 ;  /* 0x00000000120872ca */ /* 0x000fe200000e0000 */
[----:B------:R-:W-:Y:S01]  /*b2e0*/  VIADD R9, R9, 0x1 ;  /* 0x0000000109097836 */ /* 0x000fe20000000000 */
[----:B------:R-:W-:Y:S01]  /*b2f0*/  R2UR UR11, R17 ;  /* 0x00000000110b72ca */ /* 0x000fe200000e0000 */
[----:B------:R-:W-:Y:S01]  /*b300*/  UIADD3.X UR25, URZ, UR23, URZ, UP1, !UPT ;  /* 0x000000173f197290 */ /* 0x000fe20008ffe43f */
[----:B------:R-:W-:Y:S01]  /*b310*/  R2UR UR10, R20 ;  /* 0x00000000140a72ca */ /* 0x000fe200000e0000 */
[----:B------:R-:W-:Y:S01]  /*b320*/  UMOV UR6, 0x0 ;  /* 0x0000000000067882 */ /* 0x000fe20000000000 */
[----:B------:R-:W-:Y:S01]  /*b330*/  R2UR UR12, R6 ;  /* 0x00000000060c72ca */ /* 0x000fe200000e0000 */
[----:B------:R-:W-:Y:S01]  /*b340*/  UMOV UR7, 0x10000000 ;  /* 0x1000000000077882 */ /* 0x000fe20000000000 */
[----:B------:R-:W-:Y:S01]  /*b350*/  R2UR UR19, R14 ;  /* 0x000000000e1372ca */ /* 0x000fe200000e0000 */
[----:B------:R-:W-:Y:S01]  /*b360*/  VIADD R20, R20, 0x20 ;  /* 0x0000002014147836 */ /* 0x000fe20000000000 */
[----:B------:R-:W-:Y:S01]  /*b370*/  ISETP.GT.AND P4, PT, R7, 0x1, PT ;  /* 0x000000010700780c */ /* 0x000fe20003f84270 */
[----:B------:R-:W-:Y:S01]  /*b380*/  UIADD3 UR14, UR5, 0x280, URZ ;  /* 0x00000280050e7890 */ /* 0x000fe2000fffe03f */
[----:B------:R-:W-:Y:S01]  /*b390*/  ISETP.NE.AND P1, PT, R9, 0x17, PT ;  /* 0x000000170900780c */ /* 0x000fe20003f25270 */
[----:B------:R-:W-:-:S02]  /*b3a0*/  UIADD3.X UR5, URZ, UR23, URZ, UP0, !UPT ;  /* 0x000000173f057290 */ /* 0x000fc400087fe43f */
[----:B------:R-:W-:Y:S01]  /*b3b0*/  UIADD3 UR15, UR8, 0x17280, URZ ;  /* 0x00017280080f7890 */ /* 0x000fe2000fffe03f */
[----:B------:R-:W-:Y:S02]  /*b3c0*/  SEL R11, RZ, 0x1, P1 ;  /* 0x00000001ff0b7807 */ /* 0x000fe40000800000 */
[----:B------:R-:W-:Y:S01]  /*b3d0*/  UMOV UR8, UR14 ;  /* 0x0000000e00087c82 */ /* 0x000fe20008000000 */
[----:B------:R-:W-:Y:S02]  /*b3e0*/  SEL R9, R9, RZ, P1 ;  /* 0x000000ff09097207 */ /* 0x000fe40000800000 */
[----:B------:R-:W-:Y:S01]  /*b3f0*/  LOP3.LUT R8, R8, R11, RZ, 0x3c, !PT ;  /* 0x0000000b08087212 */ /* 0x000fe200078e3cff */
[----:B------:R0:W-:Y:S02]  /*b400*/  UTMALDG.3D [UR8], [UR4], desc[UR6] ;  /* 0x00000608040075b4 */ /* 0x0001e40008011000 */
[----:B0-----:R-:W-:Y:S01]  /*b410*/  UMOV UR8, UR15 ;  /* 0x0000000f00087c82 */ /* 0x001fe20008000000 */
[----:B------:R-:W-:-:S02]  /*b420*/  UMOV UR11, UR19 ;  /* 0x00000013000b7c82 */ /* 0x000fc40008000000 */
[----:B------:R0:W-:Y:S02]  /*b430*/  UTMALDG.3D [UR8], [UR24], desc[UR6] ;  /* 0x00000608180075b4 */ /* 0x0001e40008011000 */
[----:B0-----:R-:W-:Y:S05]  /*b440*/  @P4 BRA `(.L_x_225) ;  /* 0xfffffffc00484947 */ /* 0x001fea000383ffff */
.L_x_221:
[----:B------:R-:W-:Y:S05]  /*b450*/  BSYNC B1 ;  /* 0x0000000000017941 */ /* 0x000fea0003800000 */
.L_x_220:
[----:B------:R-:W-:Y:S01]  /*b460*/  LOP3.LUT P4, RZ, R15, 0xff, RZ, 0xc0, !PT ;  /* 0x000000ff0fff7812 */ /* 0x000fe2000788c0ff */
[----:B------:R-:W-:Y:S01]  /*b470*/  IMAD.IADD R13, R12, 0x1, R13 ;  /* 0x000000010c0d7824 */ /* 0x000fe200078e020d */
[----:B------:R-:W-:Y:S01]  /*b480*/  IADD3 R2, P5, R2, UR20, RZ ;  /* 0x0000001402027c10 */ /* 0x000fe2000ffbe0ff */
[----:B------:R-:W-:Y:S01]  /*b490*/  ULDC.64 UR4, c[0x0][0x650] ;  /* 0x0001940000047ab9 */ /* 0x000fe20000000a00 */
[----:B------:R-:W-:Y:S01]  /*b4a0*/  BSSY B1, `(.L_x_226) ;  /* 0x000006a000017945 */ /* 0x000fe20003800000 */
[----:B------:R-:W-:Y:S01]  /*b4b0*/  IMAD.MOV.U32 R11, RZ, RZ, -0x1 ;  /* 0xffffffffff0b7424 */ /* 0x000fe200078e00ff */
[----:B------:R-:W-:Y:S01]  /*b4c0*/  ISETP.GT.U32.AND P1, PT, R13, 0x16, PT ;  /* 0x000000160d00780c */ /* 0x000fe20003f24070 */
[----:B------:R-:W-:Y:S01]  /*b4d0*/  IMAD.MOV.U32 R14, RZ, RZ, -0x1 ;  /* 0xffffffffff0e7424 */ /* 0x000fe200078e00ff */
[----:B------:R-:W-:Y:S02]  /*b4e0*/  IADD3.X R3, R3, UR13, RZ, P5, !PT ;  /* 0x0000000d03037c10 */ /* 0x000fe4000affe4ff */
[----:B------:R-:W-:-:S02]  /*b4f0*/  ISETP.LT.U32.AND P1, PT, R12, 0x17, P1 ;  /* 0x000000170c00780c */ /* 0x000fc40000f21070 */
[----:B------:R-:W-:Y:S01]  /*b500*/  PRMT R15, RZ, 0x7610, R15 ;  /* 0x00007610ff0f7816 */ /* 0x000fe2000000000f */
[----:B------:R-:W0:Y:S01]  /*b510*/  @P4 S2R R7, SR_CgaCtaId ;  /* 0x0000000000074919 */ /* 0x000e220000008800 */
[----:B------:R-:W-:-:S04]  /*b520*/  @P4 MOV R6, 0x400 ;  /* 0x0000040000064802 */ /* 0x000fc80000000f00 */
[----:B0-----:R-:W-:Y:S01]  /*b530*/  @P4 LEA R8, R7, R6, 0x18 ;  /* 0x0000000607084211 */ /* 0x001fe200078ec0ff */
[----:B------:R-:W-:Y:S01]  /*b540*/  IMAD.WIDE.U32 R6, R13, -0x4de9bd37, RZ ;  /* 0xb21642c90d067825 */ /* 0x000fe200078e00ff */
[----:B------:R-:W-:Y:S02]  /*b550*/  SEL R6, RZ, 0x1, !P1 ;  /* 0x00000001ff067807 */ /* 0x000fe40004800000 */
[----:B------:R-:W-:Y:S01]  /*b560*/  ISETP.GE.U32.AND P1, PT, R2, UR4, PT ;  /* 0x0000000402007c0c */ /* 0x000fe2000bf26070 */
[----:B------:R0:W-:Y:S01]  /*b570*/  @P4 SYNCS.ARRIVE.TRANS64.A1T0 RZ, [R8+URZ+0x188], RZ ;  /* 0x000188ff08ff49a7 */ /* 0x0001e2000810003f */
[----:B------:R-:W-:Y:S02]  /*b580*/  ISETP.GE.U32.AND P4, PT, R12, 0x17, PT ;  /* 0x000000170c00780c */ /* 0x000fe40003f86070 */
[----:B------:R-:W-:Y:S02]  /*b590*/  ISETP.GE.U32.AND.EX P1, PT, R3, UR5, PT, P1 ;  /* 0x0000000503007c0c */ /* 0x000fe4000bf26110 */
[----:B------:R-:W-:Y:S01]  /*b5a0*/  LOP3.LUT R5, R5, R6, RZ, 0x3c, !PT ;  /* 0x0000000605057212 */ /* 0x000fe200078e3cff */
[----:B------:R-:W-:Y:S01]  /*b5b0*/  IMAD.MOV.U32 R6, RZ, RZ, -0x1 ;  /* 0xffffffffff067424 */ /* 0x000fe200078e00ff */
[----:B0-----:R-:W-:-:S02]  /*b5c0*/  SHF.R.U32.HI R8, RZ, 0x4, R7 ;  /* 0x00000004ff087819 */ /* 0x001fc40000011607 */
[----:B------:R-:W-:-:S03]  /*b5d0*/  PRMT R7, RZ, 0x7610, R7 ;  /* 0x00007610ff077816 */ /* 0x000fc60000000007 */
[----:B------:R-:W-:Y:S02]  /*b5e0*/  IMAD R13, R8, -0x17, R13 ;  /* 0xffffffe9080d7824 */ /* 0x000fe400078e020d */
[----:B------:R-:W-:Y:S02]  /*b5f0*/  @P4 LOP3.LUT R5, R5, 0x1, R8, 0x78, !PT ;  /* 0x0000000105054812 */ /* 0x000fe400078e7808 */
[----:B------:R-:W-:Y:S05]  /*b600*/  @P1 BRA `(.L_x_227) ;  /* 0x00000004004c1947 */ /* 0x000fea0003800000 */
[----:B------:R-:W-:Y:S01]  /*b610*/  ULDC.64 UR4, c[0x0][0x628] ;  /* 0x00018a0000047ab9 */ /* 0x000fe20000000a00 */
[----:B------:R-:W0:Y:S01]  /*b620*/  S2R R17, SR_CTAID.X ;  /* 0x0000000000117919 */ /* 0x000e220000002500 */
[----:B------:R-:W-:Y:S01]  /*b630*/  ISETP.NE.U32.AND P1, PT, RZ, UR4, PT ;  /* 0x00000004ff007c0c */ /* 0x000fe2000bf25070 */
[----:B------:R-:W-:Y:S01]  /*b640*/  ULDC UR7, c[0x0][0x630] ;  /* 0x00018c0000077ab9 */ /* 0x000fe20000000800 */
[----:B------:R-:W-:Y:S01]  /*b650*/  IMAD.MOV.U32 R6, RZ, RZ, R2 ;  /* 0x000000ffff067224 */ /* 0x000fe200078e0002 */
[----:B------:R-:W1:Y:S01]  /*b660*/  S2R R14, SR_CTAID.Y ;  /* 0x00000000000e7919 */ /* 0x000e620000002600 */
[----:B------:R-:W-:Y:S01]  /*b670*/  ISETP.NE.AND.EX P1, PT, RZ, UR5, PT, P1 ;  /* 0x00000005ff007c0c */ /* 0x000fe2000bf25310 */
[----:B------:R-:W-:-:S12]  /*b680*/  IMAD.MOV.U32 R7, RZ, RZ, R3 ;  /* 0x000000ffff077224 */ /* 0x000fd800078e0003 */
[----:B------:R-:W-:Y:S05]  /*b690*/  @!P1 BRA `(.L_x_228) ;  /* 0x0000000000289947 */ /* 0x000fea0003800000 */
[----:B------:R-:W-:Y:S02]  /*b6a0*/  ULDC UR6, c[0x0][0x634] ;  /* 0x00018d0000067ab9 */ /* 0x000fe40000000800 */
[----:B------:R-:W-:-:S05]  /*b6b0*/  IADD3 R11, P1, R2, UR6, RZ ;  /* 0x00000006020b7c10 */ /* 0x000fca000ff3e0ff */
[----:B------:R-:W-:-:S04]  /*b6c0*/  IMAD.X R19, RZ, RZ, R3, P1 ;  /* 0x000000ffff137224 */ /* 0x000fc800008e0603 */
[----:B------:R-:W-:-:S04]  /*b6d0*/  IMAD.WIDE.U32 R8, R19, UR4, RZ ;  /* 0x0000000413087c25 */ /* 0x000fc8000f8e00ff */
[----:B------:R-:W-:-:S04]  /*b6e0*/  IMAD.WIDE.U32 R8, P1, R11, UR5, R8 ;  /* 0x000000050b087c25 */ /* 0x000fc8000f820008 */
[----:B------:R-:W-:-:S04]  /*b6f0*/  IMAD.WIDE.U32 R10, R11, UR4, RZ ;  /* 0x000000040b0a7c25 */ /* 0x000fc8000f8e00ff */
[----:B------:R-:W-:Y:S01]  /*b700*/  IMAD.X R7, RZ, RZ, RZ, P1 ;  /* 0x000000ffff077224 */ /* 0x000fe200008e06ff */
[----:B------:R-:W-:Y:S01]  /*b710*/  IADD3 RZ, P1, R11, R8, RZ ;  /* 0x000000080bff7210 */ /* 0x000fe20007f3e0ff */
[----:B------:R-:W-:-:S04]  /*b720*/  IMAD.MOV.U32 R6, RZ, RZ, R9 ;  /* 0x000000ffff067224 */ /* 0x000fc800078e0009 */
[----:B------:R-:W-:-:S08]  /*b730*/  IMAD.WIDE.U32.X R6, R19, UR5, R6, P1 ;  /* 0x0000000513067c25 */ /* 0x000fd000088e0406 */
.L_x_228:
[--C-:B------:R-:W-:Y:S01]  /*b740*/  SHF.R.U64 R10, R6, UR7, R7.reuse ;  /* 0x00000007060a7c19 */ /* 0x100fe20008001207 */
[----:B------:R-:W-:Y:S01]  /*b750*/  ULDC.64 UR4, c[0x0][0x620] ;  /* 0x0001880000047ab9 */ /* 0x000fe20000000a00 */
[----:B------:R-:W-:Y:S01]  /*b760*/  SHF.R.U32.HI R6, RZ, UR7, R7 ;  /* 0x00000007ff067c19 */ /* 0x000fe20008011607 */
[----:B------:R-:W2:Y:S01]  /*b770*/  LDC R22, c[0x0][0x144] ;  /* 0x00005100ff167b82 */ /* 0x000ea20000000800 */
[----:B------:R-:W-:Y:S01]  /*b780*/  IADD3 R9, P1, RZ, -R10, RZ ;  /* 0x8000000aff097210 */ /* 0x000fe20007f3e0ff */
[----:B------:R-:W-:Y:S01]  /*b790*/  ULDC.64 UR8, c[0x0][0x640] ;  /* 0x0001900000087ab9 */ /* 0x000fe20000000a00 */
[----:B0-----:R-:W-:Y:S01]  /*b7a0*/  I2FP.F32.U32 R11, R17 ;  /* 0x00000011000b7245 */ /* 0x001fe20000201000 */
[----:B------:R-:W-:Y:S02]  /*b7b0*/  ULDC UR6, c[0x0][0x608] ;  /* 0x0001820000067ab9 */ /* 0x000fe40000000800 */
[----:B------:R-:W-:Y:S01]  /*b7c0*/  IMAD.X R6, RZ, RZ, ~R6, P1 ;  /* 0x000000ffff067224 */ /* 0x000fe200008e0e06 */
[----:B------:R-:W-:Y:S01]  /*b7d0*/  ISETP.NE.U32.AND P1, PT, RZ, UR8, PT ;  /* 0x00000008ff007c0c */ /* 0x000fe2000bf25070 */
[----:B------:R-:W0:Y:S02]  /*b7e0*/  LDC R19, c[0x0][0x148] ;  /* 0x00005200ff137b82 */ /* 0x000e240000000800 */
[----:B------:R-:W-:Y:S01]  /*b7f0*/  IMAD R8, R6, UR4, RZ ;  /* 0x0000000406087c24 */ /* 0x000fe2000f8e02ff */
[----:B------:R-:W-:Y:S01]  /*b800*/  ISETP.NE.AND.EX P1, PT, RZ, UR9, PT, P1 ;  /* 0x00000009ff007c0c */ /* 0x000fe2000bf25310 */
[----:B------:R-:W-:Y:S01]  /*b810*/  IMAD.WIDE.U32 R6, R9, UR4, R2 ;  /* 0x0000000409067c25 */ /* 0x000fe2000f8e0002 */
[----:B------:R-:W-:-:S03]  /*b820*/  ULDC UR4, c[0x0][0x150] ;  /* 0x0000540000047ab9 */ /* 0x000fc60000000800 */
[----:B------:R-:W-:Y:S02]  /*b830*/  IMAD R9, R9, UR5, R8 ;  /* 0x0000000509097c24 */ /* 0x000fe4000f8e0208 */
[----:B------:R-:W-:Y:S01]  /*b840*/  FMUL R8, R11, UR4 ;  /* 0x000000040b087c20 */ /* 0x000fe20008400000 */
[----:B------:R-:W-:Y:S01]  /*b850*/  ULDC UR4, c[0x0][0x618] ;  /* 0x0001860000047ab9 */ /* 0x000fe20000000800 */
[----:B------:R-:W-:Y:S01]  /*b860*/  ULDC UR5, c[0x0][0x154] ;  /* 0x0000550000057ab9 */ /* 0x000fe20000000800 */
[----:B------:R-:W-:-:S03]  /*b870*/  IMAD.IADD R7, R7, 0x1, R9 ;  /* 0x0000000107077824 */ /* 0x000fc600078e0209 */
[----:B------:R-:W3:Y:S02]  /*b880*/  F2I.U32.TRUNC.NTZ R8, R8 ;  /* 0x0000000800087305 */ /* 0x000ee4000020f000 */
[----:B------:R-:W-:Y:S02]  /*b890*/  SHF.R.U64 R11, R6, UR4, R7 ;  /* 0x00000004060b7c19 */ /* 0x000fe40008001207 */
[----:B-1----:R-:W-:-:S05]  /*b8a0*/  I2FP.F32.U32 R6, R14 ;  /* 0x0000000e00067245 */ /* 0x002fca0000201000 */
[----:B------:R-:W-:Y:S01]  /*b8b0*/  FMUL R21, R6, UR5 ;  /* 0x0000000506157c20 */ /* 0x000fe20008400000 */
[----:B------:R-:W-:Y:S01]  /*b8c0*/  SHF.R.U32.HI R6, RZ, UR4, R7 ;  /* 0x00000004ff067c19 */ /* 0x000fe20008011607 */
[----:B------:R-:W-:-:S03]  /*b8d0*/  ULDC UR4, c[0x0][0x658] ;  /* 0x0001960000047ab9 */ /* 0x000fc60000000800 */
[--C-:B------:R-:W-:Y:S01]  /*b8e0*/  SHF.R.U64 R20, R11, UR6, R6.reuse ;  /* 0x000000060b147c19 */ /* 0x100fe20008001206 */
[----:B------:R-:W1:Y:S01]  /*b8f0*/  F2I.U32.TRUNC.NTZ R21, R21 ;  /* 0x0000001500157305 */ /* 0x000e62000020f000 */
[----:B------:R-:W-:Y:S01]  /*b900*/  SHF.R.U32.HI R7, RZ, UR6, R6 ;  /* 0x00000006ff077c19 */ /* 0x000fe20008011606 */
[----:B---3--:R-:W-:-:S03]  /*b910*/  IMAD.MOV R8, RZ, RZ, -R8 ;  /* 0x000000ffff087224 */ /* 0x008fc600078e0a08 */
[----:B------:R-:W-:Y:S01]  /*b920*/  SHF.R.U64 R18, R20, UR4, R7 ;  /* 0x0000000414127c19 */ /* 0x000fe20008001207 */
[----:B--2---:R-:W-:Y:S01]  /*b930*/  IMAD R17, R22, R8, R17 ;  /* 0x0000000816117224 */ /* 0x004fe200078e0211 */
[----:B------:R-:W-:-:S03]  /*b940*/  SHF.R.U32.HI R23, RZ, UR4, R7 ;  /* 0x00000004ff177c19 */ /* 0x000fc60008011607 */
[----:B------:R-:W-:Y:S02]  /*b950*/  IMAD.MOV.U32 R6, RZ, RZ, R18 ;  /* 0x000000ffff067224 */ /* 0x000fe400078e0012 */
[----:B------:R-:W-:Y:S01]  /*b960*/  IMAD.MOV.U32 R7, RZ, RZ, R23 ;  /* 0x000000ffff077224 */ /* 0x000fe200078e0017 */
[----:B-1----:R-:W-:Y:S06]  /*b970*/  @!P1 BRA `(.L_x_229) ;  /* 0x0000000000289947 */ /* 0x002fec0003800000 */
[----:B------:R-:W-:Y:S02]  /*b980*/  ULDC UR4, c[0x0][0x64c] ;  /* 0x0001930000047ab9 */ /* 0x000fe40000000800 */
[----:B------:R-:W-:-:S05]  /*b990*/  IADD3 R7, P1, R18, UR4, RZ ;  /* 0x0000000412077c10 */ /* 0x000fca000ff3e0ff */
[----:B------:R-:W-:-:S04]  /*b9a0*/  IMAD.X R23, RZ, RZ, R23, P1 ;  /* 0x000000ffff177224 */ /* 0x000fc800008e0617 */
[----:B------:R-:W-:-:S04]  /*b9b0*/  IMAD.WIDE.U32 R8, R23, UR8, RZ ;  /* 0x0000000817087c25 */ /* 0x000fc8000f8e00ff */
[----:B------:R-:W-:-:S04]  /*b9c0*/  IMAD.WIDE.U32 R8, P1, R7, UR9, R8 ;  /* 0x0000000907087c25 */ /* 0x000fc8000f820008 */
[----:B------:R-:W-:-:S04]  /*b9d0*/  IMAD.WIDE.U32 R6, R7, UR8, RZ ;  /* 0x0000000807067c25 */ /* 0x000fc8000f8e00ff */
[----:B------:R-:W-:Y:S01]  /*b9e0*/  IMAD.MOV.U32 R6, RZ, RZ, R9 ;  /* 0x000000ffff067224 */ /* 0x000fe200078e0009 */
[----:B------:R-:W-:Y:S01]  /*b9f0*/  IADD3 RZ, P4, R7, R8, RZ ;  /* 0x0000000807ff7210 */ /* 0x000fe20007f9e0ff */
[----:B------:R-:W-:-:S04]  /*ba00*/  IMAD.X R7, RZ, RZ, RZ, P1 ;  /* 0x000000ffff077224 */ /* 0x000fc800008e06ff */
[----:B------:R-:W-:-:S08]  /*ba10*/  IMAD.WIDE.U32.X R6, R23, UR9, R6, P4 ;  /* 0x0000000917067c25 */ /* 0x000fd0000a0e0406 */
.L_x_229:
[----:B------:R-:W-:Y:S01]  /*ba20*/  ULDC UR4, c[0x0][0x648] ;  /* 0x0001920000047ab9 */ /* 0x000fe20000000800 */
[----:B------:R-:W-:Y:S01]  /*ba30*/  LOP3.LUT R20, R20, UR17, RZ, 0xc0, !PT ;  /* 0x0000001114147c12 */ /* 0x000fe2000f8ec0ff */
[----:B------:R-:W-:Y:S01]  /*ba40*/  IMAD.MOV R21, RZ, RZ, -R21 ;  /* 0x000000ffff157224 */ /* 0x000fe200078e0a15 */
[----:B------:R-:W-:Y:S01]  /*ba50*/  SHF.R.U64 R7, R6, UR4, R7 ;  /* 0x0000000406077c19 */ /* 0x000fe20008001207 */
[----:B------:R-:W-:Y:S01]  /*ba60*/  ULDC UR4, c[0x0][0x638] ;  /* 0x00018e0000047ab9 */ /* 0x000fe20000000800 */
[----:B------:R-:W-:Y:S01]  /*ba70*/  LOP3.LUT R11, R11, UR16, RZ, 0xc0, !PT ;  /* 0x000000100b0b7c12 */ /* 0x000fe2000f8ec0ff */
[----:B0-----:R-:W-:Y:S01]  /*ba80*/  @P3 IMAD R17, R19, R21, R14 ;  /* 0x0000001513113224 */ /* 0x001fe200078e020e */
[----:B------:R-:W-:Y:S01]  /*ba90*/  ULDC UR5, c[0x0][0x610] ;  /* 0x0001840000057ab9 */ /* 0x000fe20000000800 */
[----:B------:R-:W-:Y:S02]  /*baa0*/  IMAD.MOV R9, RZ, RZ, -R7 ;  /* 0x000000ffff097224 */ /* 0x000fe400078e0a07 */
[----:B------:R-:W-:-:S02]  /*bab0*/  IMAD R20, R7, UR18, R20 ;  /* 0x0000001207147c24 */ /* 0x000fc4000f8e0214 */
[----:B------:R-:W-:Y:S01]  /*bac0*/  IMAD R18, R9, UR4, R18 ;  /* 0x0000000409127c24 */ /* 0x000fe2000f8e0212 */
[----:B------:R-:W-:Y:S01]  /*bad0*/  ULDC UR4, c[0x0][0x600] ;  /* 0x0001800000047ab9 */ /* 0x000fe20000000800 */
[----:B------:R-:W-:Y:S02]  /*bae0*/  IMAD R17, R20, UR5, R17 ;  /* 0x0000000514117c24 */ /* 0x000fe4000f8e0211 */
[----:B------:R-:W-:Y:S02]  /*baf0*/  IMAD R18, R18, UR4, R11 ;  /* 0x0000000412127c24 */ /* 0x000fe4000f8e020b */
[----:B------:R-:W-:Y:S02]  /*bb00*/  IMAD.MOV.U32 R7, RZ, RZ, 0x1 ;  /* 0x00000001ff077424 */ /* 0x000fe400078e00ff */
[----:B------:R-:W-:Y:S01]  /*bb10*/  IMAD.MOV.U32 R6, RZ, RZ, R10 ;  /* 0x000000ffff067224 */ /* 0x000fe200078e000a */
[----:B------:R-:W-:Y:S02]  /*bb20*/  SEL R14, R18, R17, !P3 ;  /* 0x00000011120e7207 */ /* 0x000fe40005800000 */
[----:B------:R-:W-:-:S07]  /*bb30*/  SEL R11, R17, R18, !P3 ;  /* 0x00000012110b7207 */ /* 0x000fce0005800000 */
.L_x_227:
[----:B------:R-:W-:Y:S05]  /*bb40*/  BSYNC B1 ;  /* 0x0000000000017941 */ /* 0x000fea0003800000 */
.L_x_226:
[----:B------:R-:W-:-:S13]  /*bb50*/  LOP3.LUT P1, RZ, R7, 0xff, RZ, 0xc0, !PT ;  /* 0x000000ff07ff7812 */ /* 0x000fda000782c0ff */
[----:B------:R-:W-:Y:S05]  /*bb60*/  @P1 BRA `(.L_x_230) ;  /* 0xfffffff4004c1947 */ /* 0x000fea000383ffff */
[----:B------:R-:W-:Y:S05]  /*bb70*/  BSYNC B0 ;  /* 0x0000000000007941 */ /* 0x000fea0003800000 */
.L_x_218:
[----:B------:R-:W-:-:S03]  /*bb80*/  UMOV UR4, 0xffffffff ;  /* 0xffffffff00047882 */ /* 0x000fc60000000000 */
[----:B------:R-:W-:Y:S05]  /*bb90*/  BRA.DIV UR4, `(.L_x_231) ;  /* 0x0000000e04c87947 */ /* 0x000fea000b800000 */
[----:B------:R-:W-:-:S13]  /*bba0*/  ELECT P0, URZ, PT ;  /* 0x00000000003f782f */ /* 0x000fda0003800000 */
.L_x_264:
[----:B------:R-:W-:Y:S04]  /*bbb0*/  BSSY B0, `(.L_x_232) ;  /* 0x00000d6000007945 */ /* 0x000fe80003800000 */
[----:B------:R-:W-:Y:S05]  /*bbc0*/  @!P0 BRA `(.L_x_233) ;  /* 0x0000000c00508947 */ /* 0x000fea0003800000 */
[----:B------:R-:W-:-:S04]  /*bbd0*/  LOP3.LUT R4, R4, 0x2, RZ, 0xfc, !PT ;  /* 0x0000000204047812 */ /* 0x000fc800078efcff */
[----:B------:R-:W-:-:S13]  /*bbe0*/  ISETP.NE.AND P0, PT, R4, 0x3, PT ;  /* 0x000000030400780c */ /* 0x000fda0003f05270 */
[----:B------:R-:W-:Y:S05]  /*bbf0*/  @!P0 BRA `(.L_x_234) ;  /* 0x0000000000048947 */ /* 0x000fea0003800000 */
[----:B------:R-:W-:Y:S01]  /*bc00*/  BPT.TRAP 0x1 ;  /* 0x000000040000795c */ /* 0x000fe20000300000 */
.L_x_234:
[----:B------:R-:W0:Y:S01]  /*bc10*/  S2R R3, SR_CgaCtaId ;  /* 0x0000000000037919 */ /* 0x000e220000008800 */
[----:B------:R-:W-:-:S04]  /*bc20*/  MOV R0, 0x400 ;  /* 0x0000040000007802 */ /* 0x000fc80000000f00 */
[----:B0-----:R-:W-:Y:S02]  /*bc30*/  LEA R0, R3, R0, 0x18 ;  /* 0x0000000003007211 */ /* 0x001fe400078ec0ff */
[----:B------:R-:W-:-:S03]  /*bc40*/  SHF.L.U32 R3, R5, 0x1f, RZ ;  /* 0x0000001f05037819 */ /* 0x000fc600000006ff */
[----:B------:R-:W-:-:S04]  /*bc50*/  VIADD R0, R0, 0xb8 ;  /* 0x000000b800007836 */ /* 0x000fc80000000000 */
[C---:B------:R-:W-:Y:S02]  /*bc60*/  IMAD R6, R13.reuse, 0x8, R0 ;  /* 0x000000080d067824 */ /* 0x040fe400078e0200 */
[----:B------:R-:W-:Y:S02]  /*bc70*/  VIADD R13, R13, 0x1 ;  /* 0x000000010d0d7836 */ /* 0x000fe40000000000 */
[----:B------:R-:W0:Y:S03]  /*bc80*/  SYNCS.PHASECHK.TRANS64.TRYWAIT P0, [R6+URZ], R3 ;  /* 0x00000003060075a7 */ /* 0x000e26000800017f */
[----:B------:R-:W-:-:S04]  /*bc90*/  ISETP.NE.AND P1, PT, R13, 0x17, PT ;  /* 0x000000170d00780c */ /* 0x000fc80003f25270 */
[----:B------:R-:W-:Y:S02]  /*bca0*/  SEL R2, RZ, 0x1, P1 ;  /* 0x00000001ff027807 */ /* 0x000fe40000800000 */
[----:B------:R-:W-:Y:S02]  /*bcb0*/  SEL R13, R13, RZ, P1 ;  /* 0x000000ff0d0d7207 */ /* 0x000fe40000800000 */
[----:B------:R-:W-:-:S03]  /*bcc0*/  LOP3.LUT R8, R5, R2, RZ, 0x3c, !PT ;  /* 0x0000000205087212 */ /* 0x000fc600078e3cff */
[----:B------:R-:W-:Y:S01]  /*bcd0*/  IMAD R7, R13, 0x8, R0 ;  /* 0x000000080d077824 */ /* 0x000fe200078e0200 */
[----:B------:R-:W-:Y:S01]  /*bce0*/  SHF.L.U32 R4, R8, 0x1f, RZ ;  /* 0x0000001f08047819 */ /* 0x000fe200000006ff */
[----:B0-----:R-:W-:Y:S06]  /*bcf0*/  @!P0 BRA `(.L_x_235) ;  /* 0x0000000c00948947 */ /* 0x001fec0003800000 */
.L_x_265:
[----:B------:R-:W1:Y:S01]  /*bd00*/  SYNCS.PHASECHK.TRANS64.TRYWAIT P0, [R7+URZ], R4 ;  /* 0x00000004070075a7 */ /* 0x000e62000800017f */
[----:B------:R-:W-:-:S05]  /*bd10*/  VIADD R2, R13, 0x1 ;  /* 0x000000010d027836 */ /* 0x000fca0000000000 */
[----:B------:R-:W-:-:S04]  /*bd20*/  ISETP.NE.AND P1, PT, R2, 0x17, PT ;  /* 0x000000170200780c */ /* 0x000fc80003f25270 */
[----:B0-----:R-:W-:Y:S02]  /*bd30*/  SEL R3, RZ, 0x1, P1 ;  /* 0x00000001ff037807 */ /* 0x001fe40000800000 */
[----:B------:R-:W-:Y:S02]  /*bd40*/  SEL R9, R2, RZ, P1 ;  /* 0x000000ff02097207 */ /* 0x000fe40000800000 */
[----:B------:R-:W-:-:S03]  /*bd50*/  LOP3.LUT R8, R8, R3, RZ, 0x3c, !PT ;  /* 0x0000000308087212 */ /* 0x000fc600078e3cff */
[----:B------:R-:W-:Y:S01]  /*bd60*/  IMAD R6, R9, 0x8, R0 ;  /* 0x0000000809067824 */ /* 0x000fe200078e0200 */
[----:B------:R-:W-:Y:S01]  /*bd70*/  SHF.L.U32 R5, R8, 0x1f, RZ ;  /* 0x0000001f08057819 */ /* 0x000fe200000006ff */
[----:B-1----:R-:W-:Y:S06]  /*bd80*/  @!P0 BRA `(.L_x_236) ;  /* 0x0000000c00848947 */ /* 0x002fec0003800000 */
.L_x_266:
[----:B------:R-:W1:Y:S01]  /*bd90*/  SYNCS.PHASECHK.TRANS64.TRYWAIT P0, [R6+URZ], R5 ;  /* 0x00000005060075a7 */ /* 0x000e62000800017f */
[----:B------:R-:W-:-:S05]  /*bda0*/  VIADD R2, R9, 0x1 ;  /* 0x0000000109027836 */ /* 0x000fca0000000000 */
[----:B------:R-:W-:-:S04]  /*bdb0*/  ISETP.NE.AND P1, PT, R2, 0x17, PT ;  /* 0x000000170200780c */ /* 0x000fc80003f25270 */
[----:B------:R-:W-:Y:S02]  /*bdc0*/  SEL R3, RZ, 0x1, P1 ;  /* 0x00000001ff037807 */ /* 0x000fe40000800000 */
[----:B0-----:R-:W-:Y:S02]  /*bdd0*/  SEL R7, R2, RZ, P1 ;  /* 0x000000ff02077207 */ /* 0x001fe40000800000 */
[----:B------:R-:W-:-:S03]  /*bde0*/  LOP3.LUT R8, R8, R3, RZ, 0x3c, !PT ;  /* 0x0000000308087212 */ /* 0x000fc600078e3cff */
[----:B------:R-:W-:Y:S01]  /*bdf0*/  IMAD R9, R7, 0x8, R0 ;  /* 0x0000000807097824 */ /* 0x000fe200078e0200 */
[----:B------:R-:W-:Y:S01]  /*be00*/  SHF.L.U32 R4, R8, 0x1f, RZ ;  /* 0x0000001f08047819 */ /* 0x000fe200000006ff */
[----:B-1----:R-:W-:Y:S06]  /*be10*/  @!P0 BRA `(.L_x_237) ;  /* 0x0000000c00748947 */ /* 0x002fec0003800000 */
.L_x_267:
[----:B------:R-:W1:Y:S01]  /*be20*/  SYNCS.PHASECHK.TRANS64.TRYWAIT P0, [R9+URZ], R4 ;  /* 0x00000004090075a7 */ /* 0x000e62000800017f */
[----:B------:R-:W-:-:S05]  /*be30*/  VIADD R2, R7, 0x1 ;  /* 0x0000000107027836 */ /* 0x000fca0000000000 */
[----:B------:R-:W-:-:S04]  /*be40*/  ISETP.NE.AND P1, PT, R2, 0x17, PT ;  /* 0x000000170200780c */ /* 0x000fc80003f25270 */
[----:B------:R-:W-:Y:S02]  /*be50*/  SEL R3, RZ, 0x1, P1 ;  /* 0x00000001ff037807 */ /* 0x000fe40000800000 */
[----:B------:R-:W-:Y:S02]  /*be60*/  SEL R7, R2, RZ, P1 ;  /* 0x000000ff02077207 */ /* 0x000fe40000800000 */
[----:B------:R-:W-:-:S03]  /*be70*/  LOP3.LUT R8, R8, R3, RZ, 0x3c, !PT ;  /* 0x0000000308087212 */ /* 0x000fc600078e3cff */
[----:B0-----:R-:W-:Y:S01]  /*be80*/  IMAD R6, R7, 0x8, R0 ;  /* 0x0000000807067824 */ /* 0x001fe200078e0200 */
[----:B------:R-:W-:Y:S01]  /*be90*/  SHF.L.U32 R5, R8, 0x1f, RZ ;  /* 0x0000001f08057819 */ /* 0x000fe200000006ff */
[----:B-1----:R-:W-:Y:S06]  /*bea0*/  @!P0 BRA `(.L_x_238) ;  /* 0x0000000c00648947 */ /* 0x002fec0003800000 */
.L_x_268:
        /* <DEDUP_REMOVED lines=9> */
.L_x_269:
        /* <DEDUP_REMOVED lines=9> */
.L_x_270:
        /* <DEDUP_REMOVED lines=9> */
.L_x_271:
        /* <DEDUP_REMOVED lines=9> */
.L_x_272:
        /* <DEDUP_REMOVED lines=9> */
.L_x_273:
        /* <DEDUP_REMOVED lines=9> */
.L_x_274:
        /* <DEDUP_REMOVED lines=9> */
.L_x_275:
        /* <DEDUP_REMOVED lines=9> */
.L_x_276:
        /* <DEDUP_REMOVED lines=9> */
.L_x_277:
        /* <DEDUP_REMOVED lines=9> */
.L_x_278:
        /* <DEDUP_REMOVED lines=9> */
.L_x_279:
        /* <DEDUP_REMOVED lines=9> */
.L_x_280:
        /* <DEDUP_REMOVED lines=9> */
.L_x_281:
        /* <DEDUP_REMOVED lines=9> */
.L_x_282:
        /* <DEDUP_REMOVED lines=9> */
.L_x_283:
[----:B------:R-:W1:Y:S01]  /*c720*/  SYNCS.PHASECHK.TRANS64.TRYWAIT P0, [R9+URZ], R4 ;  /* 0x00000004090075a7 */ /* 0x000e62000800017f */
[----:B------:R-:W-:-:S05]  /*c730*/  VIADD R2, R7, 0x1 ;  /* 0x0000000107027836 */ /* 0x000fca0000000000 */
[----:B------:R-:W-:-:S04]  /*c740*/  ISETP.NE.AND P1, PT, R2, 0x17, PT ;  /* 0x000000170200780c */ /* 0x000fc80003f25270 */
[----:B------:R-:W-:Y:S02]  /*c750*/  SEL R3, RZ, 0x1, P1 ;  /* 0x00000001ff037807 */ /* 0x000fe40000800000 */
[----:B------:R-:W-:Y:S02]  /*c760*/  SEL R7, R2, RZ, P1 ;  /* 0x000000ff02077207 */ /* 0x000fe40000800000 */
[----:B------:R-:W-:-:S03]  /*c770*/  LOP3.LUT R8, R8, R3, RZ, 0x3c, !PT ;  /* 0x0000000308087212 */ /* 0x000fc600078e3cff */
[----:B------:R-:W-:Y:S01]  /*c780*/  IMAD R10, R7, 0x8, R0 ;  /* 0x00000008070a7824 */ /* 0x000fe200078e0200 */
[----:B0-----:R-:W-:Y:S01]  /*c790*/  SHF.L.U32 R5, R8, 0x1f, RZ ;  /* 0x0000001f08057819 */ /* 0x001fe200000006ff */
[----:B-1----:R-:W-:Y:S06]  /*c7a0*/  @!P0 BRA `(.L_x_254) ;  /* 0x0000000800648947 */ /* 0x002fec0003800000 */
.L_x_284:
[----:B------:R-:W1:Y:S01]  /*c7b0*/  SYNCS.PHASECHK.TRANS64.TRYWAIT P0, [R10+URZ], R5 ;  /* 0x000000050a0075a7 */ /* 0x000e62000800017f */
[----:B------:R-:W-:-:S05]  /*c7c0*/  VIADD R2, R7, 0x1 ;  /* 0x0000000107027836 */ /* 0x000fca0000000000 */
[----:B------:R-:W-:-:S04]  /*c7d0*/  ISETP.NE.AND P1, PT, R2, 0x17, PT ;  /* 0x000000170200780c */ /* 0x000fc80003f25270 */
[----:B------:R-:W-:Y:S02]  /*c7e0*/  SEL R3, RZ, 0x1, P1 ;  /* 0x00000001ff037807 */ /* 0x000fe40000800000 */
[----:B------:R-:W-:Y:S02]  /*c7f0*/  SEL R7, R2, RZ, P1 ;  /* 0x000000ff02077207 */ /* 0x000fe40000800000 */
[----:B0-----:R-:W-:-:S03]  /*c800*/  LOP3.LUT R9, R8, R3, RZ, 0x3c, !PT ;  /* 0x0000000308097212 */ /* 0x001fc600078e3cff */
[----:B------:R-:W-:Y:S01]  /*c810*/  IMAD R11, R7, 0x8, R0 ;  /* 0x00000008070b7824 */ /* 0x000fe200078e0200 */
[----:B------:R-:W-:Y:S01]  /*c820*/  SHF.L.U32 R6, R9, 0x1f, RZ ;  /* 0x0000001f09067819 */ /* 0x000fe200000006ff */
[----:B-1----:R-:W-:Y:S06]  /*c830*/  @!P0 BRA `(.L_x_255) ;  /* 0x0000000800548947 */ /* 0x002fec0003800000 */
.L_x_285:
[----:B------:R-:W1:Y:S01]  /*c840*/  SYNCS.PHASECHK.TRANS64.TRYWAIT P0, [R11+URZ], R6 ;  /* 0x000000060b0075a7 */ /* 0x000e62000800017f */
[----:B------:R-:W-:-:S05]  /*c850*/  VIADD R2, R7, 0x1 ;  /* 0x0000000107027836 */ /* 0x000fca0000000000 */
[----:B------:R-:W-:-:S04]  /*c860*/  ISETP.NE.AND P1, PT, R2, 0x17, PT ;  /* 0x000000170200780c */ /* 0x000fc80003f25270 */
[----:B------:R-:W-:Y:S02]  /*c870*/  SEL R4, RZ, 0x1, P1 ;  /* 0x00000001ff047807 */ /* 0x000fe40000800000 */
[----:B------:R-:W-:Y:S02]  /*c880*/  SEL R3, R2, RZ, P1 ;  /* 0x000000ff02037207 */ /* 0x000fe40000800000 */
[----:B------:R-:W-:Y:S01]  /*c890*/  LOP3.LUT R4, R9, R4, RZ, 0x3c, !PT ;  /* 0x0000000409047212 */ /* 0x000fe200078e3cff */
[----:B-1----:R-:W-:Y:S06]  /*c8a0*/  @!P0 BRA `(.L_x_256) ;  /* 0x00000008004c8947 */ /* 0x002fec0003800000 */
.L_x_286:
[----:B------:R-:W-:Y:S01]  /*c8b0*/  IMAD R3, R3, 0x8, R0 ;  /* 0x0000000803037824 */ /* 0x000fe200078e0200 */
[----:B------:R-:W-:-:S07]  /*c8c0*/  SHF.L.U32 R0, R4, 0x1f, RZ ;  /* 0x0000001f04007819 */ /* 0x000fce00000006ff */
.L_x_257:
[----:B--2---:R2:W3:Y:S02]  /*c8d0*/  SYNCS.PHASECHK.TRANS64.TRYWAIT P0, [R3+URZ], R0 ;  /* 0x00000000030075a7 */ /* 0x0044e4000800017f */
[----:B---3--:R-:W-:Y:S05]  /*c8e0*/  @!P0 NANOSLEEP.SYNCS 0x989680 ;  /* 0x009896800000895d */ /* 0x008fea0003900000 */
[----:B------:R-:W3:Y:S02]  /*c8f0*/  @!P0 SYNCS.PHASECHK.TRANS64 P0, [R3+URZ], R0 ;  /* 0x00000000030085a7 */ /* 0x000ee4000800007f */
[----:B---3--:R-:W-:Y:S05]  /*c900*/  @!P0 BRA `(.L_x_257) ;  /* 0xfffffffc00f08947 */ /* 0x008fea000383ffff */
.L_x_233:
[----:B------:R-:W-:Y:S05]  /*c910*/  BSYNC B0 ;  /* 0x0000000000007941 */ /* 0x000fea0003800000 */
.L_x_232:
[----:B------:R-:W-:Y:S05]  /*c920*/  EXIT ;  /* 0x000000000000794d */ /* 0x000fea0003800000 */
.L_x_18:
[----:B-1----:R-:W-:-:S04]  /*c930*/  IMAD.U32 R12, RZ, RZ, UR7 ;  /* 0x00000007ff0c7e24 */ /* 0x002fc8000f8e00ff */
[----:B------:R1:W4:Y:S03]  /*c940*/  SYNCS.PHASECHK.TRANS64.TRYWAIT P0, [R12+URZ], R11 ;  /* 0x0000000b0c0075a7 */ /* 0x000326000800017f */
[----:B----4-:R-:W-:Y:S05]  /*c950*/  @!P0 NANOSLEEP.SYNCS 0x989680 ;  /* 0x009896800000895d */ /* 0x010fea0003900000 */
[----:B------:R-:W4:Y:S02]  /*c960*/  @!P0 SYNCS.PHASECHK.TRANS64 P0, [R12+URZ], R11 ;  /* 0x0000000b0c0085a7 */ /* 0x000f24000800007f */
[----:B----4-:R-:W-:Y:S05]  /*c970*/  @!P0 BRA `(.L_x_18) ;  /* 0xfffffffc00ec8947 */ /* 0x010fea000383ffff */
[----:B------:R-:W-:Y:S05]  /*c980*/  BRA `(.L_x_17) ;  /* 0xffffff4c00f87947 */ /* 0x000fea000383ffff */
.L_x_24:
[----:B-1----:R-:W-:-:S04]  /*c990*/  IMAD.U32 R189, RZ, RZ, UR9 ;  /* 0x00000009ffbd7e24 */ /* 0x002fc8000f8e00ff */
[----:B------:R1:W4:Y:S03]  /*c9a0*/  SYNCS.PHASECHK.TRANS64.TRYWAIT P0, [R189+URZ], R188 ;  /* 0x000000bcbd0075a7 */ /* 0x000326000800017f */
[----:B----4-:R-:W-:Y:S05]  /*c9b0*/  @!P0 NANOSLEEP.SYNCS 0x989680 ;  /* 0x009896800000895d */ /* 0x010fea0003900000 */
[----:B------:R-:W4:Y:S02]  /*c9c0*/  @!P0 SYNCS.PHASECHK.TRANS64 P0, [R189+URZ], R188 ;  /* 0x000000bcbd0085a7 */ /* 0x000f24000800007f */
[----:B----4-:R-:W-:Y:S05]  /*c9d0*/  @!P0 BRA `(.L_x_24) ;  /* 0xfffffffc00ec8947 */ /* 0x010fea000383ffff */
[----:B------:R-:W-:Y:S05]  /*c9e0*/  BRA `(.L_x_23) ;  /* 0xffffff5c00547947 */ /* 0x000fea000383ffff */
.L_x_219:
[----:B------:R-:W-:Y:S01]  /*c9f0*/  BSSY B1, `(.L_x_258) ;  /* 0x0000006000017945 */ /* 0x000fe20003800000 */
[----:B------:R-:W-:-:S07]  /*ca00*/  IMAD.MOV.U32 R7, RZ, RZ, -0x1 ;  /* 0xffffffffff077424 */ /* 0x000fce00078e00ff */
[----:B------:R-:W-:Y:S05]  /*ca10*/  WARPSYNC.COLLECTIVE R7, `(.L_x_259) ;  /* 0x00000000070c7348 */ /* 0x000fea0003c00000 */
[----:B------:R-:W-:Y:S02]  /*ca20*/  ELECT P1, UR62, PT ;  /* 0x00000000003e782f */ /* 0x000fe40003820000 */
[----:B------:R-:W-:Y:S01]  /*ca30*/  MOV R7, UR62 ;  /* 0x0000003e00077c02 */ /* 0x000fe20008000f00 */
[----:B------:R-:W-:Y:S10]  /*ca40*/  ENDCOLLECTIVE ;  /* 0x000000000000791b */ /* 0x000ff40003800000 */
.L_x_259:
[----:B------:R-:W-:Y:S05]  /*ca50*/  BSYNC B1 ;  /* 0x0000000000017941 */ /* 0x000fea0003800000 */
.L_x_258:
[----:B------:R-:W-:Y:S05]  /*ca60*/  BRA `(.L_x_260) ;  /* 0xffffffe400987947 */ /* 0x000fea000383ffff */
.L_x_222:
[----:B-1----:R1:W2:Y:S02]  /*ca70*/  SYNCS.PHASECHK.TRANS64.TRYWAIT P1, [R19+URZ+0xb8], R10 ;  /* 0x0000b80a130075a7 */ /* 0x0022a4000802017f */
[----:B--2---:R-:W-:Y:S05]  /*ca80*/  @!P1 NANOSLEEP.SYNCS 0x989680 ;  /* 0x009896800000995d */ /* 0x004fea0003900000 */
[----:B------:R-:W2:Y:S02]  /*ca90*/  @!P1 SYNCS.PHASECHK.TRANS64 P1, [R19+URZ+0xb8], R10 ;  /* 0x0000b80a130095a7 */ /* 0x000ea4000802007f */
[----:B--2---:R-:W-:Y:S05]  /*caa0*/  @!P1 BRA `(.L_x_222) ;  /* 0xfffffffc00f09947 */ /* 0x004fea000383ffff */
[----:B------:R-:W-:Y:S05]  /*cab0*/  BRA `(.L_x_261) ;  /* 0xffffffe400cc7947 */ /* 0x000fea000383ffff */
.L_x_231:
[----:B------:R-:W-:Y:S01]  /*cac0*/  BSSY B0, `(.L_x_262) ;  /* 0x0000006000007945 */ /* 0x000fe20003800000 */
[----:B------:R-:W-:-:S07]  /*cad0*/  IMAD.MOV.U32 R7, RZ, RZ, -0x1 ;  /* 0xffffffffff077424 */ /* 0x000fce00078e00ff */
[----:B------:R-:W-:Y:S05]  /*cae0*/  WARPSYNC.COLLECTIVE R7, `(.L_x_263) ;  /* 0x00000000070c7348 */ /* 0x000fea0003c00000 */
[----:B------:R-:W-:Y:S02]  /*caf0*/  ELECT P1, UR62, PT ;  /* 0x00000000003e782f */ /* 0x000fe40003820000 */
[----:B------:R-:W-:Y:S01]  /*cb00*/  MOV R7, UR62 ;  /* 0x0000003e00077c02 */ /* 0x000fe20008000f00 */
[----:B------:R-:W-:Y:S10]  /*cb10*/  ENDCOLLECTIVE ;  /* 0x000000000000791b */ /* 0x000ff40003800000 */
.L_x_263:
[----:B------:R-:W-:Y:S05]  /*cb20*/  BSYNC B0 ;  /* 0x0000000000007941 */ /* 0x000fea0003800000 */
.L_x_262:
[----:B------:R-:W-:Y:S01]  /*cb30*/  PLOP3.LUT P0, PT, P1, PT, PT, 0x80, 0x0 ;  /* 0x000000000000781c */ /* 0x000fe20000f0f070 */
[----:B------:R-:W-:-:S12]  /*cb40*/  BRA `(.L_x_264) ;  /* 0xfffffff000187947 */ /* 0x000fd8000383ffff */
.L_x_235:
[----:B0-----:R0:W1:Y:S02]  /*cb50*/  SYNCS.PHASECHK.TRANS64.TRYWAIT P0, [R6+URZ], R3 ;  /* 0x00000003060075a7 */ /* 0x001064000800017f */
[----:B-1----:R-:W-:Y:S05]  /*cb60*/  @!P0 NANOSLEEP.SYNCS 0x989680 ;  /* 0x009896800000895d */ /* 0x002fea0003900000 */
[----:B------:R-:W1:Y:S02]  /*cb70*/  @!P0 SYNCS.PHASECHK.TRANS64 P0, [R6+URZ], R3 ;  /* 0x00000003060085a7 */ /* 0x000e64000800007f */
[----:B-1----:R-:W-:Y:S05]  /*cb80*/  @!P0 BRA `(.L_x_235) ;  /* 0xfffffffc00f08947 */ /* 0x002fea000383ffff */
[----:B------:R-:W-:Y:S05]  /*cb90*/  BRA `(.L_x_265) ;  /* 0xfffffff000587947 */ /* 0x000fea000383ffff */
.L_x_236:
[----:B0-----:R0:W1:Y:S02]  /*cba0*/  SYNCS.PHASECHK.TRANS64.TRYWAIT P0, [R7+URZ], R4 ;  /* 0x00000004070075a7 */ /* 0x001064000800017f */
[----:B-1----:R-:W-:Y:S05]  /*cbb0*/  @!P0 NANOSLEEP.SYNCS 0x989680 ;  /* 0x009896800000895d */ /* 0x002fea0003900000 */
[----:B------:R-:W1:Y:S02]  /*cbc0*/  @!P0 SYNCS.PHASECHK.TRANS64 P0, [R7+URZ], R4 ;  /* 0x00000004070085a7 */ /* 0x000e64000800007f */
[----:B-1----:R-:W-:Y:S05]  /*cbd0*/  @!P0 BRA `(.L_x_236) ;  /* 0xfffffffc00f08947 */ /* 0x002fea000383ffff */
[----:B------:R-:W-:Y:S05]  /*cbe0*/  BRA `(.L_x_266) ;  /* 0xfffffff000687947 */ /* 0x000fea000383ffff */
.L_x_237:
[----:B0-----:R0:W1:Y:S02]  /*cbf0*/  SYNCS.PHASECHK.TRANS64.TRYWAIT P0, [R6+URZ], R5 ;  /* 0x00000005060075a7 */ /* 0x001064000800017f */
[----:B-1----:R-:W-:Y:S05]  /*cc00*/  @!P0 NANOSLEEP.SYNCS 0x989680 ;  /* 0x009896800000895d */ /* 0x002fea0003900000 */
[----:B------:R-:W1:Y:S02]  /*cc10*/  @!P0 SYNCS.PHASECHK.TRANS64 P0, [R6+URZ], R5 ;  /* 0x00000005060085a7 */ /* 0x000e64000800007f */
[----:B-1----:R-:W-:Y:S05]  /*cc20*/  @!P0 BRA `(.L_x_237) ;  /* 0xfffffffc00f08947 */ /* 0x002fea000383ffff */
[----:B------:R-:W-:Y:S05]  /*cc30*/  BRA `(.L_x_267) ;  /* 0xfffffff000787947 */ /* 0x000fea000383ffff */
.L_x_238:
[----:B0-----:R0:W1:Y:S02]  /*cc40*/  SYNCS.PHASECHK.TRANS64.TRYWAIT P0, [R9+URZ], R4 ;  /* 0x00000004090075a7 */ /* 0x001064000800017f */
[----:B-1----:R-:W-:Y:S05]  /*cc50*/  @!P0 NANOSLEEP.SYNCS 0x989680 ;  /* 0x009896800000895d */ /* 0x002fea0003900000 */
[----:B------:R-:W1:Y:S02]  /*cc60*/  @!P0 SYNCS.PHASECHK.TRANS64 P0, [R9+URZ], R4 ;  /* 0x00000004090085a7 */ /* 0x000e64000800007f */
[----:B-1----:R-:W-:Y:S05]  /*cc70*/  @!P0 BRA `(.L_x_238) ;  /* 0xfffffffc00f08947 */ /* 0x002fea000383ffff */
[----:B------:R-:W-:Y:S05]  /*cc80*/  BRA `(.L_x_268) ;  /* 0xfffffff000887947 */ /* 0x000fea000383ffff */
.L_x_239:
[----:B0-----:R0:W1:Y:S02]  /*cc90*/  SYNCS.PHASECHK.TRANS64.TRYWAIT P0, [R6+URZ], R5 ;  /* 0x00000005060075a7 */ /* 0x001064000800017f */
[----:B-1----:R-:W-:Y:S05]  /*cca0*/  @!P0 NANOSLEEP.SYNCS 0x989680 ;  /* 0x009896800000895d */ /* 0x002fea0003900000 */
[----:B------:R-:W1:Y:S02]  /*ccb0*/  @!P0 SYNCS.PHASECHK.TRANS64 P0, [R6+URZ], R5 ;  /* 0x00000005060085a7 */ /* 0x000e64000800007f */
[----:B-1----:R-:W-:Y:S05]  /*ccc0*/  @!P0 BRA `(.L_x_239) ;  /* 0xfffffffc00f08947 */ /* 0x002fea000383ffff */
[----:B------:R-:W-:Y:S05]  /*ccd0*/  BRA `(.L_x_269) ;  /* 0xfffffff000987947 */ /* 0x000fea000383ffff */
.L_x_240:
[----:B0-----:R0:W1:Y:S02]  /*cce0*/  SYNCS.PHASECHK.TRANS64.TRYWAIT P0, [R9+URZ], R4 ;  /* 0x00000004090075a7 */ /* 0x001064000800017f */
[----:B-1----:R-:W-:Y:S05]  /*ccf0*/  @!P0 NANOSLEEP.SYNCS 0x989680 ;  /* 0x009896800000895d */ /* 0x002fea0003900000 */
[----:B------:R-:W1:Y:S02]  /*cd00*/  @!P0 SYNCS.PHASECHK.TRANS64 P0, [R9+URZ], R4 ;  /* 0x00000004090085a7 */ /* 0x000e64000800007f */
[----:B-1----:R-:W-:Y:S05]  /*cd10*/  @!P0 BRA `(.L_x_240) ;  /* 0xfffffffc00f08947 */ /* 0x002fea000383ffff */
[----:B------:R-:W-:Y:S05]  /*cd20*/  BRA `(.L_x_270) ;  /* 0xfffffff000a87947 */ /* 0x000fea000383ffff */
.L_x_241:
[----:B0-----:R0:W1:Y:S02]  /*cd30*/  SYNCS.PHASECHK.TRANS64.TRYWAIT P0, [R6+URZ], R5 ;  /* 0x00000005060075a7 */ /* 0x001064000800017f */
[----:B-1----:R-:W-:Y:S05]  /*cd40*/  @!P0 NANOSLEEP.SYNCS 0x989680 ;  /* 0x009896800000895d */ /* 0x002fea0003900000 */
[----:B------:R-:W1:Y:S02]  /*cd50*/  @!P0 SYNCS.PHASECHK.TRANS64 P0, [R6+URZ], R5 ;  /* 0x00000005060085a7 */ /* 0x000e64000800007f */
[----:B-1----:R-:W-:Y:S05]  /*cd60*/  @!P0 BRA `(.L_x_241) ;  /* 0xfffffffc00f08947 */ /* 0x002fea000383ffff */
[----:B------:R-:W-:Y:S05]  /*cd70*/  BRA `(.L_x_271) ;  /* 0xfffffff000b87947 */ /* 0x000fea000383ffff */
.L_x_242:
[----:B0-----:R0:W1:Y:S02]  /*cd80*/  SYNCS.PHASECHK.TRANS64.TRYWAIT P0, [R9+URZ], R4 ;  /* 0x00000004090075a7 */ /* 0x001064000800017f */
[----:B-1----:R-:W-:Y:S05]  /*cd90*/  @!P0 NANOSLEEP.SYNCS 0x989680 ;  /* 0x009896800000895d */ /* 0x002fea0003900000 */
[----:B------:R-:W1:Y:S02]  /*cda0*/  @!P0 SYNCS.PHASECHK.TRANS64 P0, [R9+URZ], R4 ;  /* 0x00000004090085a7 */ /* 0x000e64000800007f */
[----:B-1----:R-:W-:Y:S05]  /*cdb0*/  @!P0 BRA `(.L_x_242) ;  /* 0xfffffffc00f08947 */ /* 0x002fea000383ffff */
[----:B------:R-:W-:Y:S05]  /*cdc0*/  BRA `(.L_x_272) ;  /* 0xfffffff000c87947 */ /* 0x000fea000383ffff */
.L_x_243:
[----:B0-----:R0:W1:Y:S02]  /*cdd0*/  SYNCS.PHASECHK.TRANS64.TRYWAIT P0, [R6+URZ], R5 ;  /* 0x00000005060075a7 */ /* 0x001064000800017f */
[----:B-1----:R-:W-:Y:S05]  /*cde0*/  @!P0 NANOSLEEP.SYNCS 0x989680 ;  /* 0x009896800000895d */ /* 0x002fea0003900000 */
[----:B------:R-:W1:Y:S02]  /*cdf0*/  @!P0 SYNCS.PHASECHK.TRANS64 P0, [R6+URZ], R5 ;  /* 0x00000005060085a7 */ /* 0x000e64000800007f */
[----:B-1----:R-:W-:Y:S05]  /*ce00*/  @!P0 BRA `(.L_x_243) ;  /* 0xfffffffc00f08947 */ /* 0x002fea000383ffff */
[----:B------:R-:W-:Y:S05]  /*ce10*/  BRA `(.L_x_273) ;  /* 0xfffffff000d87947 */ /* 0x000fea000383ffff */
.L_x_244:
[----:B0-----:R0:W1:Y:S02]  /*ce20*/  SYNCS.PHASECHK.TRANS64.TRYWAIT P0, [R9+URZ], R4 ;  /* 0x00000004090075a7 */ /* 0x001064000800017f */
[----:B-1----:R-:W-:Y:S05]  /*ce30*/  @!P0 NANOSLEEP.SYNCS 0x989680 ;  /* 0x009896800000895d */ /* 0x002fea0003900000 */
[----:B------:R-:W1:Y:S02]  /*ce40*/  @!P0 SYNCS.PHASECHK.TRANS64 P0, [R9+URZ], R4 ;  /* 0x00000004090085a7 */ /* 0x000e64000800007f */
[----:B-1----:R-:W-:Y:S05]  /*ce50*/  @!P0 BRA `(.L_x_244) ;  /* 0xfffffffc00f08947 */ /* 0x002fea000383ffff */
[----:B------:R-:W-:Y:S05]  /*ce60*/  BRA `(.L_x_274) ;  /* 0xfffffff000e87947 */ /* 0x000fea000383ffff */
.L_x_245:
[----:B0-----:R0:W1:Y:S02]  /*ce70*/  SYNCS.PHASECHK.TRANS64.TRYWAIT P0, [R6+URZ], R5 ;  /* 0x00000005060075a7 */ /* 0x001064000800017f */
[----:B-1----:R-:W-:Y:S05]  /*ce80*/  @!P0 NANOSLEEP.SYNCS 0x989680 ;  /* 0x009896800000895d */ /* 0x002fea0003900000 */
[----:B------:R-:W1:Y:S02]  /*ce90*/  @!P0 SYNCS.PHASECHK.TRANS64 P0, [R6+URZ], R5 ;  /* 0x00000005060085a7 */ /* 0x000e64000800007f */
[----:B-1----:R-:W-:Y:S05]  /*cea0*/  @!P0 BRA `(.L_x_245) ;  /* 0xfffffffc00f08947 */ /* 0x002fea000383ffff */
[----:B------:R-:W-:Y:S05]  /*ceb0*/  BRA `(.L_x_275) ;  /* 0xfffffff000f87947 */ /* 0x000fea000383ffff */
.L_x_246:
[----:B0-----:R0:W1:Y:S02]  /*cec0*/  SYNCS.PHASECHK.TRANS64.TRYWAIT P0, [R9+URZ], R4 ;  /* 0x00000004090075a7 */ /* 0x001064000800017f */
[----:B-1----:R-:W-:Y:S05]  /*ced0*/  @!P0 NANOSLEEP.SYNCS 0x989680 ;  /* 0x009896800000895d */ /* 0x002fea0003900000 */
[----:B------:R-:W1:Y:S02]  /*cee0*/  @!P0 SYNCS.PHASECHK.TRANS64 P0, [R9+URZ], R4 ;  /* 0x00000004090085a7 */ /* 0x000e64000800007f */
[----:B-1----:R-:W-:Y:S05]  /*cef0*/  @!P0 BRA `(.L_x_246) ;  /* 0xfffffffc00f08947 */ /* 0x002fea000383ffff */
[----:B------:R-:W-:Y:S05]  /*cf00*/  BRA `(.L_x_276) ;  /* 0xfffffff400087947 */ /* 0x000fea000383ffff */
.L_x_247:
[----:B0-----:R0:W1:Y:S02]  /*cf10*/  SYNCS.PHASECHK.TRANS64.TRYWAIT P0, [R6+URZ], R5 ;  /* 0x00000005060075a7 */ /* 0x001064000800017f */
[----:B-1----:R-:W-:Y:S05]  /*cf20*/  @!P0 NANOSLEEP.SYNCS 0x989680 ;  /* 0x009896800000895d */ /* 0x002fea0003900000 */
[----:B------:R-:W1:Y:S02]  /*cf30*/  @!P0 SYNCS.PHASECHK.TRANS64 P0, [R6+URZ], R5 ;  /* 0x00000005060085a7 */ /* 0x000e64000800007f */
[----:B-1----:R-:W-:Y:S05]  /*cf40*/  @!P0 BRA `(.L_x_247) ;  /* 0xfffffffc00f08947 */ /* 0x002fea000383ffff */
[----:B------:R-:W-:Y:S05]  /*cf50*/  BRA `(.L_x_277) ;  /* 0xfffffff400187947 */ /* 0x000fea000383ffff */
.L_x_248:
[----:B0-----:R0:W1:Y:S02]  /*cf60*/  SYNCS.PHASECHK.TRANS64.TRYWAIT P0, [R9+URZ], R4 ;  /* 0x00000004090075a7 */ /* 0x001064000800017f */
[----:B-1----:R-:W-:Y:S05]  /*cf70*/  @!P0 NANOSLEEP.SYNCS 0x989680 ;  /* 0x009896800000895d */ /* 0x002fea0003900000 */
[----:B------:R-:W1:Y:S02]  /*cf80*/  @!P0 SYNCS.PHASECHK.TRANS64 P0, [R9+URZ], R4 ;  /* 0x00000004090085a7 */ /* 0x000e64000800007f */
[----:B-1----:R-:W-:Y:S05]  /*cf90*/  @!P0 BRA `(.L_x_248) ;  /* 0xfffffffc00f08947 */ /* 0x002fea000383ffff */
[----:B------:R-:W-:Y:S05]  /*cfa0*/  BRA `(.L_x_278) ;  /* 0xfffffff400287947 */ /* 0x000fea000383ffff */
.L_x_249:
[----:B0-----:R0:W1:Y:S02]  /*cfb0*/  SYNCS.PHASECHK.TRANS64.TRYWAIT P0, [R6+URZ], R5 ;  /* 0x00000005060075a7 */ /* 0x001064000800017f */
[----:B-1----:R-:W-:Y:S05]  /*cfc0*/  @!P0 NANOSLEEP.SYNCS 0x989680 ;  /* 0x009896800000895d */ /* 0x002fea0003900000 */
[----:B------:R-:W1:Y:S02]  /*cfd0*/  @!P0 SYNCS.PHASECHK.TRANS64 P0, [R6+URZ], R5 ;  /* 0x00000005060085a7 */ /* 0x000e64000800007f */
[----:B-1----:R-:W-:Y:S05]  /*cfe0*/  @!P0 BRA `(.L_x_249) ;  /* 0xfffffffc00f08947 */ /* 0x002fea000383ffff */
[----:B------:R-:W-:Y:S05]  /*cff0*/  BRA `(.L_x_279) ;  /* 0xfffffff400387947 */ /* 0x000fea000383ffff */
.L_x_250:
[----:B0-----:R0:W1:Y:S02]  /*d000*/  SYNCS.PHASECHK.TRANS64.TRYWAIT P0, [R9+URZ], R4 ;  /* 0x00000004090075a7 */ /* 0x001064000800017f */
[----:B-1----:R-:W-:Y:S05]  /*d010*/  @!P0 NANOSLEEP.SYNCS 0x989680 ;  /* 0x009896800000895d */ /* 0x002fea0003900000 */
[----:B------:R-:W1:Y:S02]  /*d020*/  @!P0 SYNCS.PHASECHK.TRANS64 P0, [R9+URZ], R4 ;  /* 0x00000004090085a7 */ /* 0x000e64000800007f */
[----:B-1----:R-:W-:Y:S05]  /*d030*/  @!P0 BRA `(.L_x_250) ;  /* 0xfffffffc00f08947 */ /* 0x002fea000383ffff */
[----:B------:R-:W-:Y:S05]  /*d040*/  BRA `(.L_x_280) ;  /* 0xfffffff400487947 */ /* 0x000fea000383ffff */
.L_x_251:
[----:B0-----:R0:W1:Y:S02]  /*d050*/  SYNCS.PHASECHK.TRANS64.TRYWAIT P0, [R6+URZ], R5 ;  /* 0x00000005060075a7 */ /* 0x001064000800017f */
[----:B-1----:R-:W-:Y:S05]  /*d060*/  @!P0 NANOSLEEP.SYNCS 0x989680 ;  /* 0x009896800000895d */ /* 0x002fea0003900000 */
[----:B------:R-:W1:Y:S02]  /*d070*/  @!P0 SYNCS.PHASECHK.TRANS64 P0, [R6+URZ], R5 ;  /* 0x00000005060085a7 */ /* 0x000e64000800007f */
[----:B-1----:R-:W-:Y:S05]  /*d080*/  @!P0 BRA `(.L_x_251) ;  /* 0xfffffffc00f08947 */ /* 0x002fea000383ffff */
[----:B------:R-:W-:Y:S05]  /*d090*/  BRA `(.L_x_281) ;  /* 0xfffffff400587947 */ /* 0x000fea000383ffff */
.L_x_252:
[----:B0-----:R0:W1:Y:S02]  /*d0a0*/  SYNCS.PHASECHK.TRANS64.TRYWAIT P0, [R9+URZ], R4 ;  /* 0x00000004090075a7 */ /* 0x001064000800017f */
[----:B-1----:R-:W-:Y:S05]  /*d0b0*/  @!P0 NANOSLEEP.SYNCS 0x989680 ;  /* 0x009896800000895d */ /* 0x002fea0003900000 */
[----:B------:R-:W1:Y:S02]  /*d0c0*/  @!P0 SYNCS.PHASECHK.TRANS64 P0, [R9+URZ], R4 ;  /* 0x00000004090085a7 */ /* 0x000e64000800007f */
[----:B-1----:R-:W-:Y:S05]  /*d0d0*/  @!P0 BRA `(.L_x_252) ;  /* 0xfffffffc00f08947 */ /* 0x002fea000383ffff */
[----:B------:R-:W-:Y:S05]  /*d0e0*/  BRA `(.L_x_282) ;  /* 0xfffffff400687947 */ /* 0x000fea000383ffff */
.L_x_253:
[----:B0-----:R0:W1:Y:S02]  /*d0f0*/  SYNCS.PHASECHK.TRANS64.TRYWAIT P0, [R6+URZ], R5 ;  /* 0x00000005060075a7 */ /* 0x001064000800017f */
[----:B-1----:R-:W-:Y:S05]  /*d100*/  @!P0 NANOSLEEP.SYNCS 0x989680 ;  /* 0x009896800000895d */ /* 0x002fea0003900000 */
[----:B------:R-:W1:Y:S02]  /*d110*/  @!P0 SYNCS.PHASECHK.TRANS64 P0, [R6+URZ], R5 ;  /* 0x00000005060085a7 */ /* 0x000e64000800007f */
[----:B-1----:R-:W-:Y:S05]  /*d120*/  @!P0 BRA `(.L_x_253) ;  /* 0xfffffffc00f08947 */ /* 0x002fea000383ffff */
[----:B------:R-:W-:Y:S05]  /*d130*/  BRA `(.L_x_283) ;  /* 0xfffffff400787947 */ /* 0x000fea000383ffff */
.L_x_254:
[----:B0-----:R0:W1:Y:S02]  /*d140*/  SYNCS.PHASECHK.TRANS64.TRYWAIT P0, [R9+URZ], R4 ;  /* 0x00000004090075a7 */ /* 0x001064000800017f */
[----:B-1----:R-:W-:Y:S05]  /*d150*/  @!P0 NANOSLEEP.SYNCS 0x989680 ;  /* 0x009896800000895d */ /* 0x002fea0003900000 */
[----:B------:R-:W1:Y:S02]  /*d160*/  @!P0 SYNCS.PHASECHK.TRANS64 P0, [R9+URZ], R4 ;  /* 0x00000004090085a7 */ /* 0x000e64000800007f */
[----:B-1----:R-:W-:Y:S05]  /*d170*/  @!P0 BRA `(.L_x_254) ;  /* 0xfffffffc00f08947 */ /* 0x002fea000383ffff */
[----:B------:R-:W-:Y:S05]  /*d180*/  BRA `(.L_x_284) ;  /* 0xfffffff400887947 */ /* 0x000fea000383ffff */
.L_x_255:
[----:B0-----:R0:W1:Y:S02]  /*d190*/  SYNCS.PHASECHK.TRANS64.TRYWAIT P0, [R10+URZ], R5 ;  /* 0x000000050a0075a7 */ /* 0x001064000800017f */
[----:B-1----:R-:W-:Y:S05]  /*d1a0*/  @!P0 NANOSLEEP.SYNCS 0x989680 ;  /* 0x009896800000895d */ /* 0x002fea0003900000 */
[----:B------:R-:W1:Y:S02]  /*d1b0*/  @!P0 SYNCS.PHASECHK.TRANS64 P0, [R10+URZ], R5 ;  /* 0x000000050a0085a7 */ /* 0x000e64000800007f */
[----:B-1----:R-:W-:Y:S05]  /*d1c0*/  @!P0 BRA `(.L_x_255) ;  /* 0xfffffffc00f08947 */ /* 0x002fea000383ffff */
[----:B------:R-:W-:Y:S05]  /*d1d0*/  BRA `(.L_x_285) ;  /* 0xfffffff400987947 */ /* 0x000fea000383ffff */
.L_x_256:
[----:B-1----:R1:W2:Y:S02]  /*d1e0*/  SYNCS.PHASECHK.TRANS64.TRYWAIT P0, [R11+URZ], R6 ;  /* 0x000000060b0075a7 */ /* 0x0022a4000800017f */
[----:B--2---:R-:W-:Y:S05]  /*d1f0*/  @!P0 NANOSLEEP.SYNCS 0x989680 ;  /* 0x009896800000895d */ /* 0x004fea0003900000 */
[----:B------:R-:W2:Y:S02]  /*d200*/  @!P0 SYNCS.PHASECHK.TRANS64 P0, [R11+URZ], R6 ;  /* 0x000000060b0085a7 */ /* 0x000ea4000800007f */
[----:B--2---:R-:W-:Y:S05]  /*d210*/  @!P0 BRA `(.L_x_256) ;  /* 0xfffffffc00f08947 */ /* 0x004fea000383ffff */
[----:B------:R-:W-:Y:S05]  /*d220*/  BRA `(.L_x_286) ;  /* 0xfffffff400a07947 */ /* 0x000fea000383ffff */
.L_x_287:
[----:B------:R-:W-:-:S00]  /*d230*/  BRA `(.L_x_287) ;  /* 0xfffffffc00fc7947 */ /* 0x000fc0000383ffff */
[----:B------:R-:W-:-:S00]  /*d240*/  NOP ;  /* 0x0000000000007918 */ /* 0x000fc00000000000 */
        /* <DEDUP_REMOVED lines=11> */
.L_x_288:


//--------------------- .nv.shared._ZN7cutlass13device_kernelINS_4gemm6kernel13GemmUniversalIN4cute5tupleIJiiiiEEENS1_10collective13CollectiveMmaINS1_37MainloopSm90TmaGmmaWarpSpecializedFP8ILi23ENS5_IJNS4_1CILi1EEESB_SB_EEENS1_35KernelTmaWarpSpecializedCooperativeEEENS5_IJNSA_ILi128EEENSA_ILi176EEENSA_ILi32EEEEEENS_12float_e4m3_tENS5_IJlSB_lEEESJ_SK_NS4_8TiledMMAINS4_8MMA_AtomIJNS4_4SM904GMMA30MMA_64x16x32_F32E4M3E4M3_SS_TNILNSO_7ScaleInE1ELSQ_1EEEEEENS4_6LayoutINS5_IJNSA_ILi2EEESB_SB_EEENS5_IJSB_NSA_ILi0EEESW_EEEEENS5_IJNS4_10UnderscoreESZ_SZ_EEEEENS4_13SM90_TMA_LOADENS4_14ComposedLayoutINS4_7SwizzleILi1ELi4ELi3EEENS4_18smem_ptr_flag_bitsILi8EEENST_INS5_IJNSA_ILi8EEESH_EEENS5_IJSH_SB_EEEEEEEvNS4_8identityES12_S1C_vS1D_EENS_8epilogue10collective6detail29Sm90TmaWarpSpecializedAdapterINS1G_15DefaultEpilogueISJ_SK_SK_NS1F_6thread17LinearCombinationISJ_Li1EffLNS1K_9ScaleType4KindE0ELNS_15FloatRoundStyleE2ESJ_EENS1_15EpilogueDefaultEEEEEvvEEEEvNT_6ParamsE --------------------------
	.section	.nv.shared._ZN7cutlass13device_kernelINS_4gemm6kernel13GemmUniversalIN4cute5tupleIJiiiiEEENS1_10collective13CollectiveMmaINS1_37MainloopSm90TmaGmmaWarpSpecializedFP8ILi23ENS5_IJNS4_1CILi1EEESB_SB_EEENS1_35KernelTmaWarpSpecializedCooperativeEEENS5_IJNSA_ILi128EEENSA_ILi176EEENSA_ILi32EEEEEENS_12float_e4m3_tENS5_IJlSB_lEEESJ_SK_NS4_8TiledMMAINS4_8MMA_AtomIJNS4_4SM904GMMA30MMA_64x16x32_F32E4M3E4M3_SS_TNILNSO_7ScaleInE1ELSQ_1EEEEEENS4_6LayoutINS5_IJNSA_ILi2EEESB_SB_EEENS5_IJSB_NSA_ILi0EEESW_EEEEENS5_IJNS4_10UnderscoreESZ_SZ_EEEEENS4_13SM90_TMA_LOADENS4_14ComposedLayoutINS4_7SwizzleILi1ELi4ELi3EEENS4_18smem_ptr_flag_bitsILi8EEENST_INS5_IJNSA_ILi8EEESH_EEENS5_IJSH_SB_EEEEEEEvNS4_8identityES12_S1C_vS1D_EENS_8epilogue10collective6detail29Sm90TmaWarpSpecializedAdapterINS1G_15DefaultEpilogueISJ_SK_SK_NS1F_6thread17LinearCombinationISJ_Li1EffLNS1K_9ScaleType4KindE0ELNS_15FloatRoundStyleE2ESJ_EENS1_15EpilogueDefaultEEEEEvvEEEEvNT_6ParamsE,"aw",@nobits
	.sectionflags	@""
	.align	16
	.zero		1024


//--------------------- .nv.shared.reserved.0     --------------------------
	.section	.nv.shared.reserved.0,"aw",@nobits
	.weak		__nv_reservedSMEM_offset_0_alias
	.size		__nv_reservedSMEM_offset_0_alias, 0, 0
	.other		__nv_reservedSMEM_offset_0_alias,@"STO_CUDA_RESERVED_SHARED STV_DEFAULT"
__nv_reservedSMEM_offset_0_alias:
	.zero		0


//--------------------- .nv.global                --------------------------
	.section	.nv.global,"aw",@nobits
.nv.global:
	.type		_ZN39_INTERNAL_5b4eaad1_4_k_cu_2b20114e_93684cute1_E,@object
	.size		_ZN39_INTERNAL_5b4eaad1_4_k_cu_2b20114e_93684cute1_E,(_ZN39_INTERNAL_5b4eaad1_4_k_cu_2b20114e_93684cuda3std3__45__cpo6cbeginE - _ZN39_INTERNAL_5b4eaad1_4_k_cu_2b20114e_93684cute1_E)
_ZN39_INTERNAL_5b4eaad1_4_k_cu_2b20114e_93684cute1_E:
	.zero		1
	.type		_ZN39_INTERNAL_5b4eaad1_4_k_cu_2b20114e_93684cuda3std3__45__cpo6cbeginE,@object
	.size		_ZN39_INTERNAL_5b4eaad1_4_k_cu_2b20114e_93684cuda3std3__45__cpo6cbeginE,(_ZN39_INTERNAL_5b4eaad1_4_k_cu_2b20114e_93684cuda3std3__48in_placeE - _ZN39_INTERNAL_5b4eaad1_4_k_cu_2b20114e_93684cuda3std3__45__cpo6cbeginE)
_ZN39_INTERNAL_5b4eaad1_4_k_cu_2b20114e_93684cuda3std3__45__cpo6cbeginE:
	.zero		1
	.type		_ZN39_INTERNAL_5b4eaad1_4_k_cu_2b20114e_93684cuda3std3__48in_placeE,@object
	.size		_ZN39_INTERNAL_5b4eaad1_4_k_cu_2b20114e_93684cuda3std3__48in_placeE,(_ZN39_INTERNAL_5b4eaad1_4_k_cu_2b20114e_93684cuda3std6ranges3__45__cpo9iter_moveE - _ZN39_INTERNAL_5b4eaad1_4_k_cu_2b20114e_93684cuda3std3__48in_placeE)
_ZN39_INTERNAL_5b4eaad1_4_k_cu_2b20114e_93684cuda3std3__48in_placeE:
	.zero		1
	.type		_ZN39_INTERNAL_5b4eaad1_4_k_cu_2b20114e_93684cuda3std6ranges3__45__cpo9iter_moveE,@object
	.size		_ZN39_INTERNAL_5b4eaad1_4_k_cu_2b20114e_93684cuda3std6ranges3__45__cpo9iter_moveE,(_ZN39_INTERNAL_5b4eaad1_4_k_cu_2b20114e_93684cuda3std3__45__cpo5beginE - _ZN39_INTERNAL_5b4eaad1_4_k_cu_2b20114e_93684cuda3std6ranges3__45__cpo9iter_moveE)
_ZN39_INTERNAL_5b4eaad1_4_k_cu_2b20114e_93684cuda3std6ranges3__45__cpo9iter_moveE:
	.zero		1
	.type		_ZN39_INTERNAL_5b4eaad1_4_k_cu_2b20114e_93684cuda3std3__45__cpo5beginE,@object
	.size		_ZN39_INTERNAL_5b4eaad1_4_k_cu_2b20114e_93684cuda3std3__45__cpo5beginE,(_ZN39_INTERNAL_5b4eaad1_4_k_cu_2b20114e_93684cuda3std3__441_GLOBAL__N__5b4eaad1_4_k_cu_2b20114e_93686ignoreE - _ZN39_INTERNAL_5b4eaad1_4_k_cu_2b20114e_93684cuda3std3__45__cpo5beginE)
_ZN39_INTERNAL_5b4eaad1_4_k_cu_2b20114e_93684cuda3std3__45__cpo5beginE:
	.zero		1
	.type		_ZN39_INTERNAL_5b4eaad1_4_k_cu_2b20114e_93684cuda3std3__441_GLOBAL__N__5b4eaad1_4_k_cu_2b20114e_93686ignoreE,@object
	.size		_ZN39_INTERNAL_5b4eaad1_4_k_cu_2b20114e_93684cuda3std3__441_GLOBAL__N__5b4eaad1_4_k_cu_2b20114e_93686ignoreE,(_ZN39_INTERNAL_5b4eaad1_4_k_cu_2b20114e_93684cute7productE - _ZN39_INTERNAL_5b4eaad1_4_k_cu_2b20114e_93684cuda3std3__441_GLOBAL__N__5b4eaad1_4_k_cu_2b20114e_93686ignoreE)
_ZN39_INTERNAL_5b4eaad1_4_k_cu_2b20114e_93684cuda3std3__441_GLOBAL__N__5b4eaad1_4_k_cu_2b20114e_93686ignoreE:
	.zero		1
	.type		_ZN39_INTERNAL_5b4eaad1_4_k_cu_2b20114e_93684cute7productE,@object
	.size		_ZN39_INTERNAL_5b4eaad1_4_k_cu_2b20114e_93684cute7productE,(_ZN39_INTERNAL_5b4eaad1_4_k_cu_2b20114e_93684cuda3std3__45__cpo3endE - _ZN39_INTERNAL_5b4eaad1_4_k_cu_2b20114e_93684cute7productE)
_ZN39_INTERNAL_5b4eaad1_4_k_cu_2b20114e_93684cute7productE:
	.zero		1
	.type		_ZN39_INTERNAL_5b4eaad1_4_k_cu_2b20114e_93684cuda3std3__45__cpo3endE,@object
	.size		_ZN39_INTERNAL_5b4eaad1_4_k_cu_2b20114e_93684cuda3std3__45__cpo3endE,(_ZN39_INTERNAL_5b4eaad1_4_k_cu_2b20114e_93684cuda3std3__419piecewise_constructE - _ZN39_INTERNAL_5b4eaad1_4_k_cu_2b20114e_93684cuda3std3__45__cpo3endE)
_ZN39_INTERNAL_5b4eaad1_4_k_cu_2b20114e_93684cuda3std3__45__cpo3endE:
	.zero		1
	.type		_ZN39_INTERNAL_5b4eaad1_4_k_cu_2b20114e_93684cuda3std3__419piecewise_constructE,@object
	.size		_ZN39_INTERNAL_5b4eaad1_4_k_cu_2b20114e_93684cuda3std3__419piecewise_constructE,(_ZN39_INTERNAL_5b4eaad1_4_k_cu_2b20114e_93684cuda3std3__45__cpo4cendE - _ZN39_INTERNAL_5b4eaad1_4_k_cu_2b20114e_93684cuda3std3__419piecewise_constructE)
_ZN39_INTERNAL_5b4eaad1_4_k_cu_2b20114e_93684cuda3std3__419piecewise_constructE:
	.zero		1
	.type		_ZN39_INTERNAL_5b4eaad1_4_k_cu_2b20114e_93684cuda3std3__45__cpo4cendE,@object
	.size		_ZN39_INTERNAL_5b4eaad1_4_k_cu_2b20114e_93684cuda3std3__45__cpo4cendE,(_ZN39_INTERNAL_5b4eaad1_4_k_cu_2b20114e_93684cuda3std6ranges3__45__cpo4swapE - _ZN39_INTERNAL_5b4eaad1_4_k_cu_2b20114e_93684cuda3std3__45__cpo4cendE)
_ZN39_INTERNAL_5b4eaad1_4_k_cu_2b20114e_93684cuda3std3__45__cpo4cendE:
	.zero		1
	.type		_ZN39_INTERNAL_5b4eaad1_4_k_cu_2b20114e_93684cuda3std6ranges3__45__cpo4swapE,@object
	.size		_ZN39_INTERNAL_5b4eaad1_4_k_cu_2b20114e_93684cuda3std6ranges3__45__cpo4swapE,(.L_7 - _ZN39_INTERNAL_5b4eaad1_4_k_cu_2b20114e_93684cuda3std6ranges3__45__cpo4swapE)
_ZN39_INTERNAL_5b4eaad1_4_k_cu_2b20114e_93684cuda3std6ranges3__45__cpo4swapE:
	.zero		1
.L_7:


//--------------------- .nv.constant0._ZN7cutlass13device_kernelINS_4gemm6kernel13GemmUniversalIN4cute5tupleIJiiiiEEENS1_10collective13CollectiveMmaINS1_37MainloopSm90TmaGmmaWarpSpecializedFP8ILi23ENS5_IJNS4_1CILi1EEESB_SB_EEENS1_35KernelTmaWarpSpecializedCooperativeEEENS5_IJNSA_ILi128EEENSA_ILi176EEENSA_ILi32EEEEEENS_12float_e4m3_tENS5_IJlSB_lEEESJ_SK_NS4_8TiledMMAINS4_8MMA_AtomIJNS4_4SM904GMMA30MMA_64x16x32_F32E4M3E4M3_SS_TNILNSO_7ScaleInE1ELSQ_1EEEEEENS4_6LayoutINS5_IJNSA_ILi2EEESB_SB_EEENS5_IJSB_NSA_ILi0EEESW_EEEEENS5_IJNS4_10UnderscoreESZ_SZ_EEEEENS4_13SM90_TMA_LOADENS4_14ComposedLayoutINS4_7SwizzleILi1ELi4ELi3EEENS4_18smem_ptr_flag_bitsILi8EEENST_INS5_IJNSA_ILi8EEESH_EEENS5_IJSH_SB_EEEEEEEvNS4_8identityES12_S1C_vS1D_EENS_8epilogue10collective6detail29Sm90TmaWarpSpecializedAdapterINS1G_15DefaultEpilogueISJ_SK_SK_NS1F_6thread17LinearCombinationISJ_Li1EffLNS1K_9ScaleType4KindE0ELNS_15FloatRoundStyleE2ESJ_EENS1_15EpilogueDefaultEEEEEvvEEEEvNT_6ParamsE --------------------------
	.section	.nv.constant0._ZN7cutlass13device_kernelINS_4gemm6kernel13GemmUniversalIN4cute5tupleIJiiiiEEENS1_10collective13CollectiveMmaINS1_37MainloopSm90TmaGmmaWarpSpecializedFP8ILi23ENS5_IJNS4_1CILi1EEESB_SB_EEENS1_35KernelTmaWarpSpecializedCooperativeEEENS5_IJNSA_ILi128EEENSA_ILi176EEENSA_ILi32EEEEEENS_12float_e4m3_tENS5_IJlSB_lEEESJ_SK_NS4_8TiledMMAINS4_8MMA_AtomIJNS4_4SM904GMMA30MMA_64x16x32_F32E4M3E4M3_SS_TNILNSO_7ScaleInE1ELSQ_1EEEEEENS4_6LayoutINS5_IJNSA_ILi2EEESB_SB_EEENS5_IJSB_NSA_ILi0EEESW_EEEEENS5_IJNS4_10UnderscoreESZ_SZ_EEEEENS4_13SM90_TMA_LOADENS4_14ComposedLayoutINS4_7SwizzleILi1ELi4ELi3EEENS4_18smem_ptr_flag_bitsILi8EEENST_INS5_IJNSA_ILi8EEESH_EEENS5_IJSH_SB_EEEEEEEvNS4_8identityES12_S1C_vS1D_EENS_8epilogue10collective6detail29Sm90TmaWarpSpecializedAdapterINS1G_15DefaultEpilogueISJ_SK_SK_NS1F_6thread17LinearCombinationISJ_Li1EffLNS1K_9ScaleType4KindE0ELNS_15FloatRoundStyleE2ESJ_EENS1_15EpilogueDefaultEEEEEvvEEEEvNT_6ParamsE,"a",@progbits
	.sectionflags	@""
	.align	4
.nv.constant0._ZN7cutlass13device_kernelINS_4gemm6kernel13GemmUniversalIN4cute5tupleIJiiiiEEENS1_10collective13CollectiveMmaINS1_37MainloopSm90TmaGmmaWarpSpecializedFP8ILi23ENS5_IJNS4_1CILi1EEESB_SB_EEENS1_35KernelTmaWarpSpecializedCooperativeEEENS5_IJNSA_ILi128EEENSA_ILi176EEENSA_ILi32EEEEEENS_12float_e4m3_tENS5_IJlSB_lEEESJ_SK_NS4_8TiledMMAINS4_8MMA_AtomIJNS4_4SM904GMMA30MMA_64x16x32_F32E4M3E4M3_SS_TNILNSO_7ScaleInE1ELSQ_1EEEEEENS4_6LayoutINS5_IJNSA_ILi2EEESB_SB_EEENS5_IJSB_NSA_ILi0EEESW_EEEEENS5_IJNS4_10UnderscoreESZ_SZ_EEEEENS4_13SM90_TMA_LOADENS4_14ComposedLayoutINS4_7SwizzleILi1ELi4ELi3EEENS4_18smem_ptr_flag_bitsILi8EEENST_INS5_IJNSA_ILi8EEESH_EEENS5_IJSH_SB_EEEEEEEvNS4_8identityES12_S1C_vS1D_EENS_8epilogue10collective6detail29Sm90TmaWarpSpecializedAdapterINS1G_15DefaultEpilogueISJ_SK_SK_NS1F_6thread17LinearCombinationISJ_Li1EffLNS1K_9ScaleType4KindE0ELNS_15FloatRoundStyleE2ESJ_EENS1_15EpilogueDefaultEEEEEvvEEEEvNT_6ParamsE:
	.zero		1664


//--------------------- SYMBOLS --------------------------

	.type		.nv.reservedSmem.offset0,@object
	.size		.nv.reservedSmem.offset0,0x4
